//
// Generated by NVIDIA NVVM Compiler
//
// Compiler Build ID: CL-36424714
// Cuda compilation tools, release 13.0, V13.0.88
// Based on NVVM 20.0.0
//

.version 9.0
.target sm_100
.address_size 64

	// .globl	_Z14LDLt_max_col_kPfi

.visible .entry _Z14LDLt_max_col_kPfi(
	.param .u64 .ptr .align 1 _Z14LDLt_max_col_kPfi_param_0,
	.param .u32 _Z14LDLt_max_col_kPfi_param_1
)
{
	.reg .pred 	%p<22>;
	.reg .b16 	%rs<13>;
	.reg .b32 	%r<128>;
	.reg .b32 	%f<143>;
	.reg .b64 	%rd<49>;

	ld.param.u64 	%rd4, [_Z14LDLt_max_col_kPfi_param_0];
	ld.param.u32 	%r27, [_Z14LDLt_max_col_kPfi_param_1];
	cvta.to.global.u64 	%rd1, %rd4;
	mov.u32 	%r28, %tid.x;
	div.u32 	%r29, %r28, %r27;
	mul.lo.s32 	%r30, %r29, %r27;
	sub.s32 	%r1, %r28, %r30;
	mad.lo.s32 	%r31, %r27, %r27, %r27;
	shr.u32 	%r32, %r31, 31;
	add.s32 	%r33, %r31, %r32;
	shr.s32 	%r34, %r33, 1;
	add.s32 	%r35, %r34, %r27;
	mov.u32 	%r36, %ntid.x;
	div.u32 	%r37, %r36, %r27;
	mov.u32 	%r38, %ctaid.x;
	mad.lo.s32 	%r39, %r37, %r38, %r29;
	mul.lo.s32 	%r2, %r39, %r35;
	setp.lt.s32 	%p1, %r27, 1;
	@%p1 bra 	$L__BB0_25;
	add.s32 	%r3, %r2, %r27;
	mad.lo.s32 	%r41, %r1, %r1, %r1;
	shr.u32 	%r42, %r41, 1;
	add.s32 	%r4, %r42, %r27;
	mov.b32 	%r119, 0;
	mov.b16 	%rs11, 0;
	mul.wide.u32 	%rd22, %r4, 4;
	mov.u16 	%rs12, %rs11;
$L__BB0_2:
	setp.ne.s32 	%p2, %r1, 0;
	setp.eq.s32 	%p3, %r119, 0;
	or.pred  	%p4, %p2, %p3;
	add.s32 	%r43, %r119, %r2;
	mul.wide.s32 	%rd5, %r43, 4;
	add.s64 	%rd2, %rd1, %rd5;
	@%p4 bra 	$L__BB0_14;
	add.s32 	%r45, %r119, -1;
	mad.lo.s32 	%r46, %r119, %r119, %r119;
	shr.u32 	%r47, %r46, 1;
	add.s32 	%r6, %r3, %r47;
	ld.global.f32 	%f137, [%rd2];
	setp.lt.u32 	%p5, %r45, 7;
	mov.b32 	%r123, 0;
	@%p5 bra 	$L__BB0_6;
	and.b32  	%r123, %r119, 2147483640;
	and.b32  	%r49, %r119, -8;
	neg.s32 	%r120, %r49;
	mov.b32 	%r121, 0;
$L__BB0_5:
	.pragma "nounroll";
	add.s32 	%r50, %r121, %r2;
	mul.wide.s32 	%rd6, %r50, 4;
	add.s64 	%rd7, %rd1, %rd6;
	ld.global.f32 	%f16, [%rd7];
	add.s32 	%r51, %r6, %r121;
	mul.wide.s32 	%rd8, %r51, 4;
	add.s64 	%rd9, %rd1, %rd8;
	ld.global.f32 	%f17, [%rd9];
	mul.f32 	%f18, %f16, %f17;
	mul.f32 	%f19, %f17, %f18;
	sub.f32 	%f20, %f137, %f19;
	st.global.f32 	[%rd2], %f20;
	ld.global.f32 	%f21, [%rd7+4];
	ld.global.f32 	%f22, [%rd9+4];
	mul.f32 	%f23, %f21, %f22;
	mul.f32 	%f24, %f22, %f23;
	sub.f32 	%f25, %f20, %f24;
	st.global.f32 	[%rd2], %f25;
	ld.global.f32 	%f26, [%rd7+8];
	ld.global.f32 	%f27, [%rd9+8];
	mul.f32 	%f28, %f26, %f27;
	mul.f32 	%f29, %f27, %f28;
	sub.f32 	%f30, %f25, %f29;
	st.global.f32 	[%rd2], %f30;
	ld.global.f32 	%f31, [%rd7+12];
	ld.global.f32 	%f32, [%rd9+12];
	mul.f32 	%f33, %f31, %f32;
	mul.f32 	%f34, %f32, %f33;
	sub.f32 	%f35, %f30, %f34;
	st.global.f32 	[%rd2], %f35;
	ld.global.f32 	%f36, [%rd7+16];
	ld.global.f32 	%f37, [%rd9+16];
	mul.f32 	%f38, %f36, %f37;
	mul.f32 	%f39, %f37, %f38;
	sub.f32 	%f40, %f35, %f39;
	st.global.f32 	[%rd2], %f40;
	ld.global.f32 	%f41, [%rd7+20];
	ld.global.f32 	%f42, [%rd9+20];
	mul.f32 	%f43, %f41, %f42;
	mul.f32 	%f44, %f42, %f43;
	sub.f32 	%f45, %f40, %f44;
	st.global.f32 	[%rd2], %f45;
	ld.global.f32 	%f46, [%rd7+24];
	ld.global.f32 	%f47, [%rd9+24];
	mul.f32 	%f48, %f46, %f47;
	mul.f32 	%f49, %f47, %f48;
	sub.f32 	%f50, %f45, %f49;
	st.global.f32 	[%rd2], %f50;
	ld.global.f32 	%f51, [%rd7+28];
	ld.global.f32 	%f52, [%rd9+28];
	mul.f32 	%f53, %f51, %f52;
	mul.f32 	%f54, %f52, %f53;
	sub.f32 	%f137, %f50, %f54;
	st.global.f32 	[%rd2], %f137;
	add.s32 	%r121, %r121, 8;
	add.s32 	%r120, %r120, 8;
	setp.ne.s32 	%p6, %r120, 0;
	@%p6 bra 	$L__BB0_5;
$L__BB0_6:
	and.b32  	%r52, %r119, 7;
	setp.eq.s32 	%p7, %r52, 0;
	@%p7 bra 	$L__BB0_14;
	cvt.u32.u16 	%r53, %rs12;
	and.b32  	%r14, %r53, 7;
	add.s32 	%r54, %r14, -1;
	setp.lt.u32 	%p8, %r54, 3;
	@%p8 bra 	$L__BB0_9;
	add.s32 	%r55, %r123, %r2;
	mul.wide.s32 	%rd10, %r55, 4;
	add.s64 	%rd11, %rd1, %rd10;
	ld.global.f32 	%f55, [%rd11];
	add.s32 	%r56, %r6, %r123;
	mul.wide.s32 	%rd12, %r56, 4;
	add.s64 	%rd13, %rd1, %rd12;
	ld.global.f32 	%f56, [%rd13];
	mul.f32 	%f57, %f55, %f56;
	mul.f32 	%f58, %f56, %f57;
	sub.f32 	%f59, %f137, %f58;
	st.global.f32 	[%rd2], %f59;
	ld.global.f32 	%f60, [%rd11+4];
	ld.global.f32 	%f61, [%rd13+4];
	mul.f32 	%f62, %f60, %f61;
	mul.f32 	%f63, %f61, %f62;
	sub.f32 	%f64, %f59, %f63;
	st.global.f32 	[%rd2], %f64;
	ld.global.f32 	%f65, [%rd11+8];
	ld.global.f32 	%f66, [%rd13+8];
	mul.f32 	%f67, %f65, %f66;
	mul.f32 	%f68, %f66, %f67;
	sub.f32 	%f69, %f64, %f68;
	st.global.f32 	[%rd2], %f69;
	ld.global.f32 	%f70, [%rd11+12];
	ld.global.f32 	%f71, [%rd13+12];
	mul.f32 	%f72, %f70, %f71;
	mul.f32 	%f73, %f71, %f72;
	sub.f32 	%f137, %f69, %f73;
	st.global.f32 	[%rd2], %f137;
	add.s32 	%r123, %r123, 4;
$L__BB0_9:
	and.b32  	%r57, %r14, 3;
	setp.eq.s32 	%p9, %r57, 0;
	@%p9 bra 	$L__BB0_14;
	and.b16  	%rs7, %rs11, 3;
	setp.eq.s16 	%p10, %rs7, 1;
	@%p10 bra 	$L__BB0_12;
	add.s32 	%r58, %r123, %r2;
	mul.wide.s32 	%rd14, %r58, 4;
	add.s64 	%rd15, %rd1, %rd14;
	ld.global.f32 	%f74, [%rd15];
	add.s32 	%r59, %r6, %r123;
	mul.wide.s32 	%rd16, %r59, 4;
	add.s64 	%rd17, %rd1, %rd16;
	ld.global.f32 	%f75, [%rd17];
	mul.f32 	%f76, %f74, %f75;
	mul.f32 	%f77, %f75, %f76;
	sub.f32 	%f78, %f137, %f77;
	st.global.f32 	[%rd2], %f78;
	ld.global.f32 	%f79, [%rd15+4];
	ld.global.f32 	%f80, [%rd17+4];
	mul.f32 	%f81, %f79, %f80;
	mul.f32 	%f82, %f80, %f81;
	sub.f32 	%f137, %f78, %f82;
	st.global.f32 	[%rd2], %f137;
	add.s32 	%r123, %r123, 2;
$L__BB0_12:
	and.b16  	%rs8, %rs11, 1;
	setp.eq.b16 	%p11, %rs8, 1;
	not.pred 	%p12, %p11;
	@%p12 bra 	$L__BB0_14;
	add.s32 	%r60, %r123, %r2;
	mul.wide.s32 	%rd18, %r60, 4;
	add.s64 	%rd19, %rd1, %rd18;
	ld.global.f32 	%f83, [%rd19];
	add.s32 	%r61, %r6, %r123;
	mul.wide.s32 	%rd20, %r61, 4;
	add.s64 	%rd21, %rd1, %rd20;
	ld.global.f32 	%f84, [%rd21];
	mul.f32 	%f85, %f83, %f84;
	mul.f32 	%f86, %f84, %f85;
	sub.f32 	%f87, %f137, %f86;
	st.global.f32 	[%rd2], %f87;
$L__BB0_14:
	bar.sync 	0;
	setp.le.u32 	%p13, %r1, %r119;
	@%p13 bra 	$L__BB0_24;
	setp.eq.s32 	%p14, %r119, 0;
	ld.global.f32 	%f9, [%rd2];
	add.s64 	%rd3, %rd2, %rd22;
	ld.global.f32 	%f88, [%rd3];
	div.rn.f32 	%f141, %f88, %f9;
	st.global.f32 	[%rd3], %f141;
	@%p14 bra 	$L__BB0_24;
	mad.lo.s32 	%r63, %r119, %r119, %r119;
	shr.u32 	%r64, %r63, 1;
	add.s32 	%r19, %r3, %r64;
	setp.lt.u32 	%p15, %r119, 4;
	mov.b32 	%r127, 0;
	@%p15 bra 	$L__BB0_19;
	and.b32  	%r127, %r119, 2147483644;
	mov.b32 	%r125, 0;
$L__BB0_18:
	.pragma "nounroll";
	max.s32 	%r66, %r125, %r1;
	min.s32 	%r67, %r125, %r1;
	mad.lo.s32 	%r68, %r66, %r66, %r66;
	shr.u32 	%r69, %r68, 1;
	add.s32 	%r70, %r3, %r67;
	add.s32 	%r71, %r70, %r69;
	mul.wide.s32 	%rd23, %r71, 4;
	add.s64 	%rd24, %rd1, %rd23;
	ld.global.f32 	%f89, [%rd24];
	add.s32 	%r72, %r19, %r125;
	mul.wide.s32 	%rd25, %r72, 4;
	add.s64 	%rd26, %rd1, %rd25;
	ld.global.f32 	%f90, [%rd26];
	mul.f32 	%f91, %f89, %f90;
	add.s32 	%r73, %r125, %r2;
	mul.wide.s32 	%rd27, %r73, 4;
	add.s64 	%rd28, %rd1, %rd27;
	ld.global.f32 	%f92, [%rd28];
	mul.f32 	%f93, %f91, %f92;
	div.rn.f32 	%f94, %f93, %f9;
	sub.f32 	%f95, %f141, %f94;
	st.global.f32 	[%rd3], %f95;
	add.s32 	%r74, %r125, 1;
	max.s32 	%r75, %r74, %r1;
	min.s32 	%r76, %r74, %r1;
	mad.lo.s32 	%r77, %r75, %r75, %r75;
	shr.u32 	%r78, %r77, 1;
	add.s32 	%r79, %r3, %r76;
	add.s32 	%r80, %r79, %r78;
	mul.wide.s32 	%rd29, %r80, 4;
	add.s64 	%rd30, %rd1, %rd29;
	ld.global.f32 	%f96, [%rd30];
	ld.global.f32 	%f97, [%rd26+4];
	mul.f32 	%f98, %f96, %f97;
	ld.global.f32 	%f99, [%rd28+4];
	mul.f32 	%f100, %f98, %f99;
	div.rn.f32 	%f101, %f100, %f9;
	sub.f32 	%f102, %f95, %f101;
	st.global.f32 	[%rd3], %f102;
	add.s32 	%r81, %r125, 2;
	max.s32 	%r82, %r81, %r1;
	min.s32 	%r83, %r81, %r1;
	mad.lo.s32 	%r84, %r82, %r82, %r82;
	shr.u32 	%r85, %r84, 1;
	add.s32 	%r86, %r3, %r83;
	add.s32 	%r87, %r86, %r85;
	mul.wide.s32 	%rd31, %r87, 4;
	add.s64 	%rd32, %rd1, %rd31;
	ld.global.f32 	%f103, [%rd32];
	ld.global.f32 	%f104, [%rd26+8];
	mul.f32 	%f105, %f103, %f104;
	ld.global.f32 	%f106, [%rd28+8];
	mul.f32 	%f107, %f105, %f106;
	div.rn.f32 	%f108, %f107, %f9;
	sub.f32 	%f109, %f102, %f108;
	st.global.f32 	[%rd3], %f109;
	add.s32 	%r88, %r125, 3;
	max.s32 	%r89, %r88, %r1;
	min.s32 	%r90, %r88, %r1;
	mad.lo.s32 	%r91, %r89, %r89, %r89;
	shr.u32 	%r92, %r91, 1;
	add.s32 	%r93, %r3, %r90;
	add.s32 	%r94, %r93, %r92;
	mul.wide.s32 	%rd33, %r94, 4;
	add.s64 	%rd34, %rd1, %rd33;
	ld.global.f32 	%f110, [%rd34];
	ld.global.f32 	%f111, [%rd26+12];
	mul.f32 	%f112, %f110, %f111;
	ld.global.f32 	%f113, [%rd28+12];
	mul.f32 	%f114, %f112, %f113;
	div.rn.f32 	%f115, %f114, %f9;
	sub.f32 	%f141, %f109, %f115;
	st.global.f32 	[%rd3], %f141;
	add.s32 	%r125, %r125, 4;
	setp.ne.s32 	%p16, %r125, %r127;
	@%p16 bra 	$L__BB0_18;
$L__BB0_19:
	and.b32  	%r95, %r119, 3;
	setp.eq.s32 	%p17, %r95, 0;
	@%p17 bra 	$L__BB0_24;
	and.b16  	%rs9, %rs11, 3;
	setp.eq.s16 	%p18, %rs9, 1;
	@%p18 bra 	$L__BB0_22;
	max.s32 	%r96, %r127, %r1;
	min.s32 	%r97, %r127, %r1;
	mad.lo.s32 	%r98, %r96, %r96, %r96;
	shr.u32 	%r99, %r98, 1;
	add.s32 	%r100, %r3, %r97;
	add.s32 	%r101, %r100, %r99;
	mul.wide.s32 	%rd35, %r101, 4;
	add.s64 	%rd36, %rd1, %rd35;
	ld.global.f32 	%f116, [%rd36];
	add.s32 	%r102, %r19, %r127;
	mul.wide.s32 	%rd37, %r102, 4;
	add.s64 	%rd38, %rd1, %rd37;
	ld.global.f32 	%f117, [%rd38];
	mul.f32 	%f118, %f116, %f117;
	add.s32 	%r103, %r127, %r2;
	mul.wide.s32 	%rd39, %r103, 4;
	add.s64 	%rd40, %rd1, %rd39;
	ld.global.f32 	%f119, [%rd40];
	mul.f32 	%f120, %f118, %f119;
	div.rn.f32 	%f121, %f120, %f9;
	sub.f32 	%f122, %f141, %f121;
	st.global.f32 	[%rd3], %f122;
	add.s32 	%r104, %r127, 1;
	max.s32 	%r105, %r104, %r1;
	min.s32 	%r106, %r104, %r1;
	mad.lo.s32 	%r107, %r105, %r105, %r105;
	shr.u32 	%r108, %r107, 1;
	add.s32 	%r109, %r3, %r106;
	add.s32 	%r110, %r109, %r108;
	mul.wide.s32 	%rd41, %r110, 4;
	add.s64 	%rd42, %rd1, %rd41;
	ld.global.f32 	%f123, [%rd42];
	ld.global.f32 	%f124, [%rd38+4];
	mul.f32 	%f125, %f123, %f124;
	ld.global.f32 	%f126, [%rd40+4];
	mul.f32 	%f127, %f125, %f126;
	div.rn.f32 	%f128, %f127, %f9;
	sub.f32 	%f141, %f122, %f128;
	st.global.f32 	[%rd3], %f141;
	add.s32 	%r127, %r127, 2;
$L__BB0_22:
	and.b16  	%rs10, %rs11, 1;
	setp.eq.b16 	%p19, %rs10, 1;
	not.pred 	%p20, %p19;
	@%p20 bra 	$L__BB0_24;
	max.s32 	%r111, %r127, %r1;
	min.s32 	%r112, %r127, %r1;
	mad.lo.s32 	%r113, %r111, %r111, %r111;
	shr.u32 	%r114, %r113, 1;
	add.s32 	%r115, %r3, %r112;
	add.s32 	%r116, %r115, %r114;
	mul.wide.s32 	%rd43, %r116, 4;
	add.s64 	%rd44, %rd1, %rd43;
	ld.global.f32 	%f129, [%rd44];
	add.s32 	%r117, %r19, %r127;
	mul.wide.s32 	%rd45, %r117, 4;
	add.s64 	%rd46, %rd1, %rd45;
	ld.global.f32 	%f130, [%rd46];
	mul.f32 	%f131, %f129, %f130;
	add.s32 	%r118, %r127, %r2;
	mul.wide.s32 	%rd47, %r118, 4;
	add.s64 	%rd48, %rd1, %rd47;
	ld.global.f32 	%f132, [%rd48];
	mul.f32 	%f133, %f131, %f132;
	div.rn.f32 	%f134, %f133, %f9;
	sub.f32 	%f135, %f141, %f134;
	st.global.f32 	[%rd3], %f135;
$L__BB0_24:
	bar.sync 	0;
	add.s32 	%r119, %r119, 1;
	setp.ne.s32 	%p21, %r119, %r27;
	add.s16 	%rs12, %rs12, 1;
	add.s16 	%rs11, %rs11, 1;
	@%p21 bra 	$L__BB0_2;
$L__BB0_25:
	ret;

}
	// .globl	_Z14LDLt_max_row_kPfi
.visible .entry _Z14LDLt_max_row_kPfi(
	.param .u64 .ptr .align 1 _Z14LDLt_max_row_kPfi_param_0,
	.param .u32 _Z14LDLt_max_row_kPfi_param_1
)
{
	.reg .pred 	%p<22>;
	.reg .b16 	%rs<13>;
	.reg .b32 	%r<128>;
	.reg .b32 	%f<143>;
	.reg .b64 	%rd<49>;

	ld.param.u64 	%rd4, [_Z14LDLt_max_row_kPfi_param_0];
	ld.param.u32 	%r27, [_Z14LDLt_max_row_kPfi_param_1];
	cvta.to.global.u64 	%rd1, %rd4;
	mov.u32 	%r28, %tid.x;
	div.u32 	%r29, %r28, %r27;
	mul.lo.s32 	%r30, %r29, %r27;
	sub.s32 	%r1, %r28, %r30;
	mad.lo.s32 	%r31, %r27, %r27, %r27;
	shr.u32 	%r32, %r31, 31;
	add.s32 	%r33, %r31, %r32;
	shr.s32 	%r34, %r33, 1;
	add.s32 	%r35, %r34, %r27;
	mov.u32 	%r36, %ntid.x;
	div.u32 	%r37, %r36, %r27;
	mov.u32 	%r38, %ctaid.x;
	mad.lo.s32 	%r39, %r37, %r38, %r29;
	mul.lo.s32 	%r2, %r39, %r35;
	setp.lt.s32 	%p1, %r27, 1;
	@%p1 bra 	$L__BB1_25;
	add.s32 	%r3, %r2, %r27;
	mad.lo.s32 	%r41, %r1, %r1, %r1;
	shr.u32 	%r42, %r41, 1;
	add.s32 	%r4, %r42, %r27;
	mov.b32 	%r119, 0;
	mov.b16 	%rs11, 0;
	mul.wide.u32 	%rd22, %r4, 4;
	mov.u16 	%rs12, %rs11;
$L__BB1_2:
	setp.ne.s32 	%p2, %r1, 0;
	setp.eq.s32 	%p3, %r119, 0;
	or.pred  	%p4, %p2, %p3;
	add.s32 	%r43, %r119, %r2;
	mul.wide.s32 	%rd5, %r43, 4;
	add.s64 	%rd2, %rd1, %rd5;
	@%p4 bra 	$L__BB1_14;
	add.s32 	%r45, %r119, -1;
	mad.lo.s32 	%r46, %r119, %r119, %r119;
	shr.u32 	%r47, %r46, 1;
	add.s32 	%r6, %r3, %r47;
	ld.global.f32 	%f137, [%rd2];
	setp.lt.u32 	%p5, %r45, 7;
	mov.b32 	%r123, 0;
	@%p5 bra 	$L__BB1_6;
	and.b32  	%r123, %r119, 2147483640;
	and.b32  	%r49, %r119, -8;
	neg.s32 	%r120, %r49;
	mov.b32 	%r121, 0;
$L__BB1_5:
	.pragma "nounroll";
	add.s32 	%r50, %r121, %r2;
	mul.wide.s32 	%rd6, %r50, 4;
	add.s64 	%rd7, %rd1, %rd6;
	ld.global.f32 	%f16, [%rd7];
	add.s32 	%r51, %r6, %r121;
	mul.wide.s32 	%rd8, %r51, 4;
	add.s64 	%rd9, %rd1, %rd8;
	ld.global.f32 	%f17, [%rd9];
	mul.f32 	%f18, %f16, %f17;
	mul.f32 	%f19, %f17, %f18;
	sub.f32 	%f20, %f137, %f19;
	st.global.f32 	[%rd2], %f20;
	ld.global.f32 	%f21, [%rd7+4];
	ld.global.f32 	%f22, [%rd9+4];
	mul.f32 	%f23, %f21, %f22;
	mul.f32 	%f24, %f22, %f23;
	sub.f32 	%f25, %f20, %f24;
	st.global.f32 	[%rd2], %f25;
	ld.global.f32 	%f26, [%rd7+8];
	ld.global.f32 	%f27, [%rd9+8];
	mul.f32 	%f28, %f26, %f27;
	mul.f32 	%f29, %f27, %f28;
	sub.f32 	%f30, %f25, %f29;
	st.global.f32 	[%rd2], %f30;
	ld.global.f32 	%f31, [%rd7+12];
	ld.global.f32 	%f32, [%rd9+12];
	mul.f32 	%f33, %f31, %f32;
	mul.f32 	%f34, %f32, %f33;
	sub.f32 	%f35, %f30, %f34;
	st.global.f32 	[%rd2], %f35;
	ld.global.f32 	%f36, [%rd7+16];
	ld.global.f32 	%f37, [%rd9+16];
	mul.f32 	%f38, %f36, %f37;
	mul.f32 	%f39, %f37, %f38;
	sub.f32 	%f40, %f35, %f39;
	st.global.f32 	[%rd2], %f40;
	ld.global.f32 	%f41, [%rd7+20];
	ld.global.f32 	%f42, [%rd9+20];
	mul.f32 	%f43, %f41, %f42;
	mul.f32 	%f44, %f42, %f43;
	sub.f32 	%f45, %f40, %f44;
	st.global.f32 	[%rd2], %f45;
	ld.global.f32 	%f46, [%rd7+24];
	ld.global.f32 	%f47, [%rd9+24];
	mul.f32 	%f48, %f46, %f47;
	mul.f32 	%f49, %f47, %f48;
	sub.f32 	%f50, %f45, %f49;
	st.global.f32 	[%rd2], %f50;
	ld.global.f32 	%f51, [%rd7+28];
	ld.global.f32 	%f52, [%rd9+28];
	mul.f32 	%f53, %f51, %f52;
	mul.f32 	%f54, %f52, %f53;
	sub.f32 	%f137, %f50, %f54;
	st.global.f32 	[%rd2], %f137;
	add.s32 	%r121, %r121, 8;
	add.s32 	%r120, %r120, 8;
	setp.ne.s32 	%p6, %r120, 0;
	@%p6 bra 	$L__BB1_5;
$L__BB1_6:
	and.b32  	%r52, %r119, 7;
	setp.eq.s32 	%p7, %r52, 0;
	@%p7 bra 	$L__BB1_14;
	cvt.u32.u16 	%r53, %rs12;
	and.b32  	%r14, %r53, 7;
	add.s32 	%r54, %r14, -1;
	setp.lt.u32 	%p8, %r54, 3;
	@%p8 bra 	$L__BB1_9;
	add.s32 	%r55, %r123, %r2;
	mul.wide.s32 	%rd10, %r55, 4;
	add.s64 	%rd11, %rd1, %rd10;
	ld.global.f32 	%f55, [%rd11];
	add.s32 	%r56, %r6, %r123;
	mul.wide.s32 	%rd12, %r56, 4;
	add.s64 	%rd13, %rd1, %rd12;
	ld.global.f32 	%f56, [%rd13];
	mul.f32 	%f57, %f55, %f56;
	mul.f32 	%f58, %f56, %f57;
	sub.f32 	%f59, %f137, %f58;
	st.global.f32 	[%rd2], %f59;
	ld.global.f32 	%f60, [%rd11+4];
	ld.global.f32 	%f61, [%rd13+4];
	mul.f32 	%f62, %f60, %f61;
	mul.f32 	%f63, %f61, %f62;
	sub.f32 	%f64, %f59, %f63;
	st.global.f32 	[%rd2], %f64;
	ld.global.f32 	%f65, [%rd11+8];
	ld.global.f32 	%f66, [%rd13+8];
	mul.f32 	%f67, %f65, %f66;
	mul.f32 	%f68, %f66, %f67;
	sub.f32 	%f69, %f64, %f68;
	st.global.f32 	[%rd2], %f69;
	ld.global.f32 	%f70, [%rd11+12];
	ld.global.f32 	%f71, [%rd13+12];
	mul.f32 	%f72, %f70, %f71;
	mul.f32 	%f73, %f71, %f72;
	sub.f32 	%f137, %f69, %f73;
	st.global.f32 	[%rd2], %f137;
	add.s32 	%r123, %r123, 4;
$L__BB1_9:
	and.b32  	%r57, %r14, 3;
	setp.eq.s32 	%p9, %r57, 0;
	@%p9 bra 	$L__BB1_14;
	and.b16  	%rs7, %rs11, 3;
	setp.eq.s16 	%p10, %rs7, 1;
	@%p10 bra 	$L__BB1_12;
	add.s32 	%r58, %r123, %r2;
	mul.wide.s32 	%rd14, %r58, 4;
	add.s64 	%rd15, %rd1, %rd14;
	ld.global.f32 	%f74, [%rd15];
	add.s32 	%r59, %r6, %r123;
	mul.wide.s32 	%rd16, %r59, 4;
	add.s64 	%rd17, %rd1, %rd16;
	ld.global.f32 	%f75, [%rd17];
	mul.f32 	%f76, %f74, %f75;
	mul.f32 	%f77, %f75, %f76;
	sub.f32 	%f78, %f137, %f77;
	st.global.f32 	[%rd2], %f78;
	ld.global.f32 	%f79, [%rd15+4];
	ld.global.f32 	%f80, [%rd17+4];
	mul.f32 	%f81, %f79, %f80;
	mul.f32 	%f82, %f80, %f81;
	sub.f32 	%f137, %f78, %f82;
	st.global.f32 	[%rd2], %f137;
	add.s32 	%r123, %r123, 2;
$L__BB1_12:
	and.b16  	%rs8, %rs11, 1;
	setp.eq.b16 	%p11, %rs8, 1;
	not.pred 	%p12, %p11;
	@%p12 bra 	$L__BB1_14;
	add.s32 	%r60, %r123, %r2;
	mul.wide.s32 	%rd18, %r60, 4;
	add.s64 	%rd19, %rd1, %rd18;
	ld.global.f32 	%f83, [%rd19];
	add.s32 	%r61, %r6, %r123;
	mul.wide.s32 	%rd20, %r61, 4;
	add.s64 	%rd21, %rd1, %rd20;
	ld.global.f32 	%f84, [%rd21];
	mul.f32 	%f85, %f83, %f84;
	mul.f32 	%f86, %f84, %f85;
	sub.f32 	%f87, %f137, %f86;
	st.global.f32 	[%rd2], %f87;
$L__BB1_14:
	bar.sync 	0;
	setp.ge.u32 	%p13, %r119, %r1;
	@%p13 bra 	$L__BB1_24;
	setp.eq.s32 	%p14, %r119, 0;
	ld.global.f32 	%f9, [%rd2];
	add.s64 	%rd3, %rd2, %rd22;
	ld.global.f32 	%f88, [%rd3];
	div.rn.f32 	%f141, %f88, %f9;
	st.global.f32 	[%rd3], %f141;
	@%p14 bra 	$L__BB1_24;
	mad.lo.s32 	%r63, %r119, %r119, %r119;
	shr.u32 	%r64, %r63, 1;
	add.s32 	%r19, %r3, %r64;
	setp.lt.u32 	%p15, %r119, 4;
	mov.b32 	%r127, 0;
	@%p15 bra 	$L__BB1_19;
	and.b32  	%r127, %r119, 2147483644;
	mov.b32 	%r125, 0;
$L__BB1_18:
	.pragma "nounroll";
	max.s32 	%r66, %r1, %r125;
	min.s32 	%r67, %r1, %r125;
	mad.lo.s32 	%r68, %r66, %r66, %r66;
	shr.u32 	%r69, %r68, 1;
	add.s32 	%r70, %r3, %r67;
	add.s32 	%r71, %r70, %r69;
	mul.wide.s32 	%rd23, %r71, 4;
	add.s64 	%rd24, %rd1, %rd23;
	ld.global.f32 	%f89, [%rd24];
	add.s32 	%r72, %r19, %r125;
	mul.wide.s32 	%rd25, %r72, 4;
	add.s64 	%rd26, %rd1, %rd25;
	ld.global.f32 	%f90, [%rd26];
	mul.f32 	%f91, %f89, %f90;
	add.s32 	%r73, %r125, %r2;
	mul.wide.s32 	%rd27, %r73, 4;
	add.s64 	%rd28, %rd1, %rd27;
	ld.global.f32 	%f92, [%rd28];
	mul.f32 	%f93, %f91, %f92;
	div.rn.f32 	%f94, %f93, %f9;
	sub.f32 	%f95, %f141, %f94;
	st.global.f32 	[%rd3], %f95;
	add.s32 	%r74, %r125, 1;
	max.s32 	%r75, %r1, %r74;
	min.s32 	%r76, %r1, %r74;
	mad.lo.s32 	%r77, %r75, %r75, %r75;
	shr.u32 	%r78, %r77, 1;
	add.s32 	%r79, %r3, %r76;
	add.s32 	%r80, %r79, %r78;
	mul.wide.s32 	%rd29, %r80, 4;
	add.s64 	%rd30, %rd1, %rd29;
	ld.global.f32 	%f96, [%rd30];
	ld.global.f32 	%f97, [%rd26+4];
	mul.f32 	%f98, %f96, %f97;
	ld.global.f32 	%f99, [%rd28+4];
	mul.f32 	%f100, %f98, %f99;
	div.rn.f32 	%f101, %f100, %f9;
	sub.f32 	%f102, %f95, %f101;
	st.global.f32 	[%rd3], %f102;
	add.s32 	%r81, %r125, 2;
	max.s32 	%r82, %r1, %r81;
	min.s32 	%r83, %r1, %r81;
	mad.lo.s32 	%r84, %r82, %r82, %r82;
	shr.u32 	%r85, %r84, 1;
	add.s32 	%r86, %r3, %r83;
	add.s32 	%r87, %r86, %r85;
	mul.wide.s32 	%rd31, %r87, 4;
	add.s64 	%rd32, %rd1, %rd31;
	ld.global.f32 	%f103, [%rd32];
	ld.global.f32 	%f104, [%rd26+8];
	mul.f32 	%f105, %f103, %f104;
	ld.global.f32 	%f106, [%rd28+8];
	mul.f32 	%f107, %f105, %f106;
	div.rn.f32 	%f108, %f107, %f9;
	sub.f32 	%f109, %f102, %f108;
	st.global.f32 	[%rd3], %f109;
	add.s32 	%r88, %r125, 3;
	max.s32 	%r89, %r1, %r88;
	min.s32 	%r90, %r1, %r88;
	mad.lo.s32 	%r91, %r89, %r89, %r89;
	shr.u32 	%r92, %r91, 1;
	add.s32 	%r93, %r3, %r90;
	add.s32 	%r94, %r93, %r92;
	mul.wide.s32 	%rd33, %r94, 4;
	add.s64 	%rd34, %rd1, %rd33;
	ld.global.f32 	%f110, [%rd34];
	ld.global.f32 	%f111, [%rd26+12];
	mul.f32 	%f112, %f110, %f111;
	ld.global.f32 	%f113, [%rd28+12];
	mul.f32 	%f114, %f112, %f113;
	div.rn.f32 	%f115, %f114, %f9;
	sub.f32 	%f141, %f109, %f115;
	st.global.f32 	[%rd3], %f141;
	add.s32 	%r125, %r125, 4;
	setp.ne.s32 	%p16, %r125, %r127;
	@%p16 bra 	$L__BB1_18;
$L__BB1_19:
	and.b32  	%r95, %r119, 3;
	setp.eq.s32 	%p17, %r95, 0;
	@%p17 bra 	$L__BB1_24;
	and.b16  	%rs9, %rs11, 3;
	setp.eq.s16 	%p18, %rs9, 1;
	@%p18 bra 	$L__BB1_22;
	max.s32 	%r96, %r1, %r127;
	min.s32 	%r97, %r1, %r127;
	mad.lo.s32 	%r98, %r96, %r96, %r96;
	shr.u32 	%r99, %r98, 1;
	add.s32 	%r100, %r3, %r97;
	add.s32 	%r101, %r100, %r99;
	mul.wide.s32 	%rd35, %r101, 4;
	add.s64 	%rd36, %rd1, %rd35;
	ld.global.f32 	%f116, [%rd36];
	add.s32 	%r102, %r19, %r127;
	mul.wide.s32 	%rd37, %r102, 4;
	add.s64 	%rd38, %rd1, %rd37;
	ld.global.f32 	%f117, [%rd38];
	mul.f32 	%f118, %f116, %f117;
	add.s32 	%r103, %r127, %r2;
	mul.wide.s32 	%rd39, %r103, 4;
	add.s64 	%rd40, %rd1, %rd39;
	ld.global.f32 	%f119, [%rd40];
	mul.f32 	%f120, %f118, %f119;
	div.rn.f32 	%f121, %f120, %f9;
	sub.f32 	%f122, %f141, %f121;
	st.global.f32 	[%rd3], %f122;
	add.s32 	%r104, %r127, 1;
	max.s32 	%r105, %r1, %r104;
	min.s32 	%r106, %r1, %r104;
	mad.lo.s32 	%r107, %r105, %r105, %r105;
	shr.u32 	%r108, %r107, 1;
	add.s32 	%r109, %r3, %r106;
	add.s32 	%r110, %r109, %r108;
	mul.wide.s32 	%rd41, %r110, 4;
	add.s64 	%rd42, %rd1, %rd41;
	ld.global.f32 	%f123, [%rd42];
	ld.global.f32 	%f124, [%rd38+4];
	mul.f32 	%f125, %f123, %f124;
	ld.global.f32 	%f126, [%rd40+4];
	mul.f32 	%f127, %f125, %f126;
	div.rn.f32 	%f128, %f127, %f9;
	sub.f32 	%f141, %f122, %f128;
	st.global.f32 	[%rd3], %f141;
	add.s32 	%r127, %r127, 2;
$L__BB1_22:
	and.b16  	%rs10, %rs11, 1;
	setp.eq.b16 	%p19, %rs10, 1;
	not.pred 	%p20, %p19;
	@%p20 bra 	$L__BB1_24;
	max.s32 	%r111, %r1, %r127;
	min.s32 	%r112, %r1, %r127;
	mad.lo.s32 	%r113, %r111, %r111, %r111;
	shr.u32 	%r114, %r113, 1;
	add.s32 	%r115, %r3, %r112;
	add.s32 	%r116, %r115, %r114;
	mul.wide.s32 	%rd43, %r116, 4;
	add.s64 	%rd44, %rd1, %rd43;
	ld.global.f32 	%f129, [%rd44];
	add.s32 	%r117, %r19, %r127;
	mul.wide.s32 	%rd45, %r117, 4;
	add.s64 	%rd46, %rd1, %rd45;
	ld.global.f32 	%f130, [%rd46];
	mul.f32 	%f131, %f129, %f130;
	add.s32 	%r118, %r127, %r2;
	mul.wide.s32 	%rd47, %r118, 4;
	add.s64 	%rd48, %rd1, %rd47;
	ld.global.f32 	%f132, [%rd48];
	mul.f32 	%f133, %f131, %f132;
	div.rn.f32 	%f134, %f133, %f9;
	sub.f32 	%f135, %f141, %f134;
	st.global.f32 	[%rd3], %f135;
$L__BB1_24:
	bar.sync 	0;
	add.s32 	%r119, %r119, 1;
	setp.ne.s32 	%p21, %r119, %r27;
	add.s16 	%rs12, %rs12, 1;
	add.s16 	%rs11, %rs11, 1;
	@%p21 bra 	$L__BB1_2;
$L__BB1_25:
	ret;

}


// ===== COMPILED SASS (sm_100) =====

	.target	sm_100

	.elftype	@"ET_EXEC"


//--------------------- .note.nv.tkinfo           --------------------------
	.section	.note.nv.tkinfo,"",@"SHT_NOTE"
	.sectionflags	@"SHF_NOTE_NV_TKINFO"
	.tkinfo
        /*0018*/ 	.word	0x00000002
        /*0030*/ 	.string	""
        /*0030*/ 	.string	"ptxas"
        /*0030*/ 	.string	"Cuda compilation tools, release 13.0, V13.0.88"
        /*0030*/ 	.string	"Build cuda_13.0.r13.0/compiler.36424714_0"
        /*0030*/ 	.string	"-arch sm_100 -m 64 "



//--------------------- .note.nv.cuinfo           --------------------------
	.section	.note.nv.cuinfo,"",@"SHT_NOTE"
	.sectionflags	@"SHF_NOTE_NV_CUINFO"
        /*0018*/ 	.short	0x0002
        /*001a*/ 	.short	0x0064
        /*001c*/ 	.short	0x0082
	.zero		2


//--------------------- .nv.info                  --------------------------
	.section	.nv.info,"",@"SHT_CUDA_INFO"
	.align	4


	//----- nvinfo : EIATTR_REGCOUNT
	.align		4
        /*0000*/ 	.byte	0x04, 0x2f
        /*0002*/ 	.short	(.L_1 - .L_0)
	.align		4
.L_0:
        /*0004*/ 	.word	index@(_Z14LDLt_max_col_kPfi)
        /*0008*/ 	.word	0x00000020


	//----- nvinfo : EIATTR_FRAME_SIZE
	.align		4
.L_1:
        /*000c*/ 	.byte	0x04, 0x11
        /*000e*/ 	.short	(.L_3 - .L_2)
	.align		4
.L_2:
        /*0010*/ 	.word	index@($__internal_1_$__cuda_sm3x_div_rn_noftz_f32_slowpath)
        /*0014*/ 	.word	0x00000000


	//----- nvinfo : EIATTR_FRAME_SIZE
	.align		4
.L_3:
        /*0018*/ 	.byte	0x04, 0x11
        /*001a*/ 	.short	(.L_5 - .L_4)
	.align		4
.L_4:
        /*001c*/ 	.word	index@(_Z14LDLt_max_col_kPfi)
        /*0020*/ 	.word	0x00000000


	//----- nvinfo : EIATTR_REGCOUNT
	.align		4
.L_5:
        /*0024*/ 	.byte	0x04, 0x2f
        /*0026*/ 	.short	(.L_7 - .L_6)
	.align		4
.L_6:
        /*0028*/ 	.word	index@(_Z14LDLt_max_row_kPfi)
        /*002c*/ 	.word	0x00000020


	//----- nvinfo : EIATTR_FRAME_SIZE
	.align		4
.L_7:
        /*0030*/ 	.byte	0x04, 0x11
        /*0032*/ 	.short	(.L_9 - .L_8)
	.align		4
.L_8:
        /*0034*/ 	.word	index@($__internal_0_$__cuda_sm3x_div_rn_noftz_f32_slowpath)
        /*0038*/ 	.word	0x00000000


	//----- nvinfo : EIATTR_FRAME_SIZE
	.align		4
.L_9:
        /*003c*/ 	.byte	0x04, 0x11
        /*003e*/ 	.short	(.L_11 - .L_10)
	.align		4
.L_10:
        /*0040*/ 	.word	index@(_Z14LDLt_max_row_kPfi)
        /*0044*/ 	.word	0x00000000


	//----- nvinfo : EIATTR_MIN_STACK_SIZE
	.align		4
.L_11:
        /*0048*/ 	.byte	0x04, 0x12
        /*004a*/ 	.short	(.L_13 - .L_12)
	.align		4
.L_12:
        /*004c*/ 	.word	index@(_Z14LDLt_max_row_kPfi)
        /*0050*/ 	.word	0x00000000


	//----- nvinfo : EIATTR_MIN_STACK_SIZE
	.align		4
.L_13:
        /*0054*/ 	.byte	0x04, 0x12
        /*0056*/ 	.short	(.L_15 - .L_14)
	.align		4
.L_14:
        /*0058*/ 	.word	index@(_Z14LDLt_max_col_kPfi)
        /*005c*/ 	.word	0x00000000
.L_15:


//--------------------- .nv.compat                --------------------------
	.section	.nv.compat,"",@"SHT_CUDA_COMPAT_INFO"
	.align	4
        /*0000*/ 	.byte	0x02, 0x09, 0x00, 0x00, 0x02, 0x02, 0x01, 0x00, 0x02, 0x05, 0x05, 0x00, 0x03, 0x07, 0x01, 0x01
        /*0010*/ 	.byte	0x02, 0x03, 0x00, 0x00, 0x02, 0x06, 0x01, 0x00, 0x04, 0x0b, 0x08, 0x00, 0x01, 0x00, 0x00, 0x00
        /*0020*/ 	.byte	0x00, 0x00, 0x00, 0x00


//--------------------- .nv.info._Z14LDLt_max_row_kPfi --------------------------
	.section	.nv.info._Z14LDLt_max_row_kPfi,"",@"SHT_CUDA_INFO"
	.sectionflags	@""
	.align	4


	//----- nvinfo : EIATTR_CUDA_API_VERSION
	.align		4
        /*0000*/ 	.byte	0x04, 0x37
        /*0002*/ 	.short	(.L_17 - .L_16)
.L_16:
        /*0004*/ 	.word	0x00000082


	//----- nvinfo : EIATTR_KPARAM_INFO
	.align		4
.L_17:
        /*0008*/ 	.byte	0x04, 0x17
        /*000a*/ 	.short	(.L_19 - .L_18)
.L_18:
        /*000c*/ 	.word	0x00000000
        /*0010*/ 	.short	0x0001
        /*0012*/ 	.short	0x0008
        /*0014*/ 	.byte	0x00, 0xf0, 0x11, 0x00


	//----- nvinfo : EIATTR_KPARAM_INFO
	.align		4
.L_19:
        /*0018*/ 	.byte	0x04, 0x17
        /*001a*/ 	.short	(.L_21 - .L_20)
.L_20:
        /*001c*/ 	.word	0x00000000
        /*0020*/ 	.short	0x0000
        /*0022*/ 	.short	0x0000
        /*0024*/ 	.byte	0x00, 0xf5, 0x21, 0x00


	//----- nvinfo : EIATTR_SPARSE_MMA_MASK
	.align		4
.L_21:
        /*0028*/ 	.byte	0x03, 0x50
        /*002a*/ 	.short	0x0000


	//----- nvinfo : EIATTR_MAXREG_COUNT
	.align		4
        /*002c*/ 	.byte	0x03, 0x1b
        /*002e*/ 	.short	0x00ff


	//----- nvinfo : EIATTR_NUM_BARRIERS
	.align		4
        /*0030*/ 	.byte	0x02, 0x4c
        /*0032*/ 	.byte	0x01
	.zero		1


	//----- nvinfo : EIATTR_MERCURY_ISA_VERSION
	.align		4
        /*0034*/ 	.byte	0x03, 0x5f
        /*0036*/ 	.short	0x0101


	//----- nvinfo : EIATTR_VRC_CTA_INIT_COUNT
	.align		4
        /*0038*/ 	.byte	0x02, 0x4a
	.zero		1
	.zero		1


	//----- nvinfo : EIATTR_EXIT_INSTR_OFFSETS
	.align		4
        /*003c*/ 	.byte	0x04, 0x1c
        /*003e*/ 	.short	(.L_23 - .L_22)


	//   ....[0]....
.L_22:
        /*0040*/ 	.word	0x00000260


	//   ....[1]....
        /*0044*/ 	.word	0x00001b50


	//----- nvinfo : EIATTR_CRS_STACK_SIZE
	.align		4
.L_23:
        /*0048*/ 	.byte	0x04, 0x1e
        /*004a*/ 	.short	(.L_25 - .L_24)
.L_24:
        /*004c*/ 	.word	0x00000000


	//----- nvinfo : EIATTR_CBANK_PARAM_SIZE
	.align		4
.L_25:
        /*0050*/ 	.byte	0x03, 0x19
        /*0052*/ 	.short	0x000c


	//----- nvinfo : EIATTR_PARAM_CBANK
	.align		4
        /*0054*/ 	.byte	0x04, 0x0a
        /*0056*/ 	.short	(.L_27 - .L_26)
	.align		4
.L_26:
        /*0058*/ 	.word	index@(.nv.constant0._Z14LDLt_max_row_kPfi)
        /*005c*/ 	.short	0x0380
        /*005e*/ 	.short	0x000c


	//----- nvinfo : EIATTR_SW_WAR
	.align		4
.L_27:
        /*0060*/ 	.byte	0x04, 0x36
        /*0062*/ 	.short	(.L_29 - .L_28)
.L_28:
        /*0064*/ 	.word	0x00000008
.L_29:


//--------------------- .nv.info._Z14LDLt_max_col_kPfi --------------------------
	.section	.nv.info._Z14LDLt_max_col_kPfi,"",@"SHT_CUDA_INFO"
	.sectionflags	@""
	.align	4


	//----- nvinfo : EIATTR_CUDA_API_VERSION
	.align		4
        /*0000*/ 	.byte	0x04, 0x37
        /*0002*/ 	.short	(.L_31 - .L_30)
.L_30:
        /*0004*/ 	.word	0x00000082


	//----- nvinfo : EIATTR_KPARAM_INFO
	.align		4
.L_31:
        /*0008*/ 	.byte	0x04, 0x17
        /*000a*/ 	.short	(.L_33 - .L_32)
.L_32:
        /*000c*/ 	.word	0x00000000
        /*0010*/ 	.short	0x0001
        /*0012*/ 	.short	0x0008
        /*0014*/ 	.byte	0x00, 0xf0, 0x11, 0x00


	//----- nvinfo : EIATTR_KPARAM_INFO
	.align		4
.L_33:
        /*0018*/ 	.byte	0x04, 0x17
        /*001a*/ 	.short	(.L_35 - .L_34)
.L_34:
        /*001c*/ 	.word	0x00000000
        /*0020*/ 	.short	0x0000
        /*0022*/ 	.short	0x0000
        /*0024*/ 	.byte	0x00, 0xf5, 0x21, 0x00


	//----- nvinfo : EIATTR_SPARSE_MMA_MASK
	.align		4
.L_35:
        /*0028*/ 	.byte	0x03, 0x50
        /*002a*/ 	.short	0x0000


	//----- nvinfo : EIATTR_MAXREG_COUNT
	.align		4
        /*002c*/ 	.byte	0x03, 0x1b
        /*002e*/ 	.short	0x00ff


	//----- nvinfo : EIATTR_NUM_BARRIERS
	.align		4
        /*0030*/ 	.byte	0x02, 0x4c
        /*0032*/ 	.byte	0x01
	.zero		1


	//----- nvinfo : EIATTR_MERCURY_ISA_VERSION
	.align		4
        /*0034*/ 	.byte	0x03, 0x5f
        /*0036*/ 	.short	0x0101


	//----- nvinfo : EIATTR_VRC_CTA_INIT_COUNT
	.align		4
        /*0038*/ 	.byte	0x02, 0x4a
	.zero		1
	.zero		1


	//----- nvinfo : EIATTR_EXIT_INSTR_OFFSETS
	.align		4
        /*003c*/ 	.byte	0x04, 0x1c
        /*003e*/ 	.short	(.L_37 - .L_36)


	//   ....[0]....
.L_36:
        /*0040*/ 	.word	0x00000260


	//   ....[1]....
        /*0044*/ 	.word	0x00001b50


	//----- nvinfo : EIATTR_CRS_STACK_SIZE
	.align		4
.L_37:
        /*0048*/ 	.byte	0x04, 0x1e
        /*004a*/ 	.short	(.L_39 - .L_38)
.L_38:
        /*004c*/ 	.word	0x00000000


	//----- nvinfo : EIATTR_CBANK_PARAM_SIZE
	.align		4
.L_39:
        /*0050*/ 	.byte	0x03, 0x19
        /*0052*/ 	.short	0x000c


	//----- nvinfo : EIATTR_PARAM_CBANK
	.align		4
        /*0054*/ 	.byte	0x04, 0x0a
        /*0056*/ 	.short	(.L_41 - .L_40)
	.align		4
.L_40:
        /*0058*/ 	.word	index@(.nv.constant0._Z14LDLt_max_col_kPfi)
        /*005c*/ 	.short	0x0380
        /*005e*/ 	.short	0x000c


	//----- nvinfo : EIATTR_SW_WAR
	.align		4
.L_41:
        /*0060*/ 	.byte	0x04, 0x36
        /*0062*/ 	.short	(.L_43 - .L_42)
.L_42:
        /*0064*/ 	.word	0x00000008
.L_43:


//--------------------- .nv.callgraph             --------------------------
	.section	.nv.callgraph,"",@"SHT_CUDA_CALLGRAPH"
	.align	4
	.sectionentsize	8
	.align		4
        /*0000*/ 	.word	0x00000000
	.align		4
        /*0004*/ 	.word	0xffffffff
	.align		4
        /*0008*/ 	.word	0x00000000
	.align		4
        /*000c*/ 	.word	0xfffffffe
	.align		4
        /*0010*/ 	.word	0x00000000
	.align		4
        /*0014*/ 	.word	0xfffffffd
	.align		4
        /*0018*/ 	.word	0x00000000
	.align		4
        /*001c*/ 	.word	0xfffffffc


//--------------------- .text._Z14LDLt_max_row_kPfi --------------------------
	.section	.text._Z14LDLt_max_row_kPfi,"ax",@progbits
	.align	128
        .global         _Z14LDLt_max_row_kPfi
        .type           _Z14LDLt_max_row_kPfi,@function
        .size           _Z14LDLt_max_row_kPfi,(.L_x_78 - _Z14LDLt_max_row_kPfi)
        .other          _Z14LDLt_max_row_kPfi,@"STO_CUDA_ENTRY STV_DEFAULT"
_Z14LDLt_max_row_kPfi:
.text._Z14LDLt_max_row_kPfi:
[----:B------:R-:W-:Y:S08]  /*0000*/  LDC R1, c[0x0][0x37c] ;  /* 0x0000df00ff017b82 */ /* 0x000ff00000000800 */
[----:B------:R-:W0:Y:S01]  /*0010*/  LDC R5, c[0x0][0x388] ;  /* 0x0000e200ff057b82 */ /* 0x000e220000000800 */
[----:B------:R-:W1:Y:S07]  /*0020*/  S2R R8, SR_TID.X ;  /* 0x0000000000087919 */ /* 0x000e6e0000002100 */
[----:B------:R-:W2:Y:S08]  /*0030*/  LDC R10, c[0x0][0x360] ;  /* 0x0000d800ff0a7b82 */ /* 0x000eb00000000800 */
[----:B------:R-:W3:Y:S01]  /*0040*/  S2UR UR4, SR_CTAID.X ;  /* 0x00000000000479c3 */ /* 0x000ee20000002500 */
[----:B0-----:R-:W0:Y:S08]  /*0050*/  I2F.U32.RP R0, R5 ;  /* 0x0000000500007306 */ /* 0x001e300000209000 */
[----:B0-----:R-:W0:Y:S02]  /*0060*/  MUFU.RCP R0, R0 ;  /* 0x0000000000007308 */ /* 0x001e240000001000 */
[----:B0-----:R-:W-:-:S06]  /*0070*/  IADD3 R2, PT, PT, R0, 0xffffffe, RZ ;  /* 0x0ffffffe00027810 */ /* 0x001fcc0007ffe0ff */
[----:B------:R0:W4:Y:S02]  /*0080*/  F2I.FTZ.U32.TRUNC.NTZ R3, R2 ;  /* 0x0000000200037305 */ /* 0x000124000021f000 */
[----:B0-----:R-:W-:Y:S01]  /*0090*/  IMAD.MOV.U32 R2, RZ, RZ, RZ ;  /* 0x000000ffff027224 */ /* 0x001fe200078e00ff */
[----:B----4-:R-:W-:-:S05]  /*00a0*/  IADD3 R4, PT, PT, RZ, -R3, RZ ;  /* 0x80000003ff047210 */ /* 0x010fca0007ffe0ff */
[----:B------:R-:W-:-:S04]  /*00b0*/  IMAD R7, R4, R5, RZ ;  /* 0x0000000504077224 */ /* 0x000fc800078e02ff */
[----:B------:R-:W-:-:S06]  /*00c0*/  IMAD.HI.U32 R3, R3, R7, R2 ;  /* 0x0000000703037227 */ /* 0x000fcc00078e0002 */
[----:B-1----:R-:W-:-:S04]  /*00d0*/  IMAD.HI.U32 R4, R3, R8, RZ ;  /* 0x0000000803047227 */ /* 0x002fc800078e00ff */
[----:B--2---:R-:W-:Y:S01]  /*00e0*/  IMAD.HI.U32 R6, R3, R10, RZ ;  /* 0x0000000a03067227 */ /* 0x004fe200078e00ff */
[----:B------:R-:W-:Y:S02]  /*00f0*/  IADD3 R0, PT, PT, -R4, RZ, RZ ;  /* 0x000000ff04007210 */ /* 0x000fe40007ffe1ff */
[----:B------:R-:W-:Y:S02]  /*0100*/  LOP3.LUT R3, RZ, R5, RZ, 0x33, !PT ;  /* 0x00000005ff037212 */ /* 0x000fe400078e33ff */
[----:B------:R-:W-:Y:S01]  /*0110*/  IADD3 R2, PT, PT, -R6, RZ, RZ ;  /* 0x000000ff06027210 */ /* 0x000fe20007ffe1ff */
[----:B------:R-:W-:-:S04]  /*0120*/  IMAD R0, R5, R0, R8 ;  /* 0x0000000005007224 */ /* 0x000fc800078e0208 */
[----:B------:R-:W-:Y:S01]  /*0130*/  IMAD R2, R5, R2, R10 ;  /* 0x0000000205027224 */ /* 0x000fe200078e020a */
[----:B------:R-:W-:-:S04]  /*0140*/  ISETP.GE.U32.AND P3, PT, R0, R5, PT ;  /* 0x000000050000720c */ /* 0x000fc80003f66070 */
[----:B------:R-:W-:-:S09]  /*0150*/  ISETP.GE.U32.AND P0, PT, R2, R5, PT ;  /* 0x000000050200720c */ /* 0x000fd20003f06070 */
[--C-:B------:R-:W-:Y:S01]  /*0160*/  @P3 IMAD.IADD R0, R0, 0x1, -R5.reuse ;  /* 0x0000000100003824 */ /* 0x100fe200078e0a05 */
[----:B------:R-:W-:Y:S02]  /*0170*/  @P3 IADD3 R4, PT, PT, R4, 0x1, RZ ;  /* 0x0000000104043810 */ /* 0x000fe40007ffe0ff */
[C---:B------:R-:W-:Y:S02]  /*0180*/  ISETP.NE.U32.AND P3, PT, R5.reuse, RZ, PT ;  /* 0x000000ff0500720c */ /* 0x040fe40003f65070 */
[-C--:B------:R-:W-:Y:S01]  /*0190*/  ISETP.GE.U32.AND P1, PT, R0, R5.reuse, PT ;  /* 0x000000050000720c */ /* 0x080fe20003f26070 */
[-C--:B------:R-:W-:Y:S01]  /*01a0*/  IMAD R0, R5, R5.reuse, R5 ;  /* 0x0000000505007224 */ /* 0x080fe200078e0205 */
[-C--:B------:R-:W-:Y:S02]  /*01b0*/  @P0 IADD3 R2, PT, PT, R2, -R5.reuse, RZ ;  /* 0x8000000502020210 */ /* 0x080fe40007ffe0ff */
[----:B------:R-:W-:Y:S02]  /*01c0*/  @P0 IADD3 R6, PT, PT, R6, 0x1, RZ ;  /* 0x0000000106060810 */ /* 0x000fe40007ffe0ff */
[----:B------:R-:W-:-:S02]  /*01d0*/  ISETP.GE.U32.AND P2, PT, R2, R5, PT ;  /* 0x000000050200720c */ /* 0x000fc40003f46070 */
[----:B------:R-:W-:Y:S02]  /*01e0*/  ISETP.GE.AND P0, PT, R5, 0x1, PT ;  /* 0x000000010500780c */ /* 0x000fe40003f06270 */
[----:B------:R-:W-:-:S03]  /*01f0*/  LEA.HI R0, R0, R0, RZ, 0x1 ;  /* 0x0000000000007211 */ /* 0x000fc600078f08ff */
[----:B------:R-:W-:-:S05]  /*0200*/  @P1 VIADD R4, R4, 0x1 ;  /* 0x0000000104041836 */ /* 0x000fca0000000000 */
[----:B------:R-:W-:Y:S02]  /*0210*/  SEL R4, R3, R4, !P3 ;  /* 0x0000000403047207 */ /* 0x000fe40005800000 */
[----:B------:R-:W-:-:S03]  /*0220*/  @P2 IADD3 R6, PT, PT, R6, 0x1, RZ ;  /* 0x0000000106062810 */ /* 0x000fc60007ffe0ff */
[----:B------:R-:W-:Y:S01]  /*0230*/  IMAD.MOV R19, RZ, RZ, -R4 ;  /* 0x000000ffff137224 */ /* 0x000fe200078e0a04 */
[----:B------:R-:W-:-:S03]  /*0240*/  SEL R3, R3, R6, !P3 ;  /* 0x0000000603037207 */ /* 0x000fc60005800000 */
[----:B------:R-:W-:Y:S01]  /*0250*/  IMAD R19, R5, R19, R8 ;  /* 0x0000001305137224 */ /* 0x000fe200078e0208 */
[----:B---3--:R-:W-:Y:S06]  /*0260*/  @!P0 EXIT ;  /* 0x000000000000894d */ /* 0x008fec0003800000 */
[----:B------:R-:W-:Y:S01]  /*0270*/  LEA.HI.SX32 R0, R0, R5, 0x1f ;  /* 0x0000000500007211 */ /* 0x000fe200078ffaff */
[----:B------:R-:W-:Y:S02]  /*0280*/  IMAD R3, R3, UR4, R4 ;  /* 0x0000000403037c24 */ /* 0x000fe4000f8e0204 */
[----:B------:R-:W-:Y:S02]  /*0290*/  HFMA2 R16, -RZ, RZ, 0, 0 ;  /* 0x00000000ff107431 */ /* 0x000fe400000001ff */
[----:B------:R-:W-:Y:S01]  /*02a0*/  IMAD R13, R19, R19, R19 ;  /* 0x00000013130d7224 */ /* 0x000fe200078e0213 */
[----:B------:R-:W-:Y:S01]  /*02b0*/  PRMT R15, RZ, 0x7610, R15 ;  /* 0x00007610ff0f7816 */ /* 0x000fe2000000000f */
[----:B------:R-:W-:Y:S01]  /*02c0*/  IMAD R17, R0, R3, RZ ;  /* 0x0000000300117224 */ /* 0x000fe200078e02ff */
[----:B------:R-:W-:Y:S01]  /*02d0*/  PRMT R14, RZ, 0x7610, R14 ;  /* 0x00007610ff0e7816 */ /* 0x000fe2000000000e */
[----:B------:R-:W0:Y:S01]  /*02e0*/  LDCU.64 UR6, c[0x0][0x358] ;  /* 0x00006b00ff0677ac */ /* 0x000e220008000a00 */
[----:B------:R-:W-:-:S02]  /*02f0*/  LEA.HI R13, R13, R5, RZ, 0x1f ;  /* 0x000000050d0d7211 */ /* 0x000fc400078ff8ff */
[----:B------:R-:W-:-:S07]  /*0300*/  IADD3 R12, PT, PT, R17, R5, RZ ;  /* 0x00000005110c7210 */ /* 0x000fce0007ffe0ff */
.L_x_26:
[----:B0---4-:R-:W1:Y:S01]  /*0310*/  LDC.64 R4, c[0x0][0x380] ;  /* 0x0000e000ff047b82 */ /* 0x011e620000000a00 */
[----:B------:R-:W-:Y:S01]  /*0320*/  ISETP.NE.AND P0, PT, R16, RZ, PT ;  /* 0x000000ff1000720c */ /* 0x000fe20003f05270 */
[----:B--23--:R-:W-:Y:S01]  /*0330*/  IMAD.IADD R3, R17, 0x1, R16 ;  /* 0x0000000111037824 */ /* 0x00cfe200078e0210 */
[----:B------:R-:W-:Y:S02]  /*0340*/  BSSY.RECONVERGENT B0, `(.L_x_0) ;  /* 0x000007c000007945 */ /* 0x000fe40003800200 */
[----:B------:R-:W-:Y:S01]  /*0350*/  ISETP.NE.OR P0, PT, R19, RZ, !P0 ;  /* 0x000000ff1300720c */ /* 0x000fe20004705670 */
[----:B-1----:R-:W-:-:S12]  /*0360*/  IMAD.WIDE R2, R3, 0x4, R4 ;  /* 0x0000000403027825 */ /* 0x002fd800078e0204 */
[----:B-----5:R-:W-:Y:S05]  /*0370*/  @P0 BRA `(.L_x_1) ;  /* 0x0000000400e00947 */ /* 0x020fea0003800000 */
[----:B0-----:R0:W5:Y:S01]  /*0380*/  LDG.E R7, desc[UR6][R2.64] ;  /* 0x0000000602077981 */ /* 0x001162000c1e1900 */
[C---:B------:R-:W-:Y:S01]  /*0390*/  IADD3 R0, PT, PT, R16.reuse, -0x1, RZ ;  /* 0xffffffff10007810 */ /* 0x040fe20007ffe0ff */
[C---:B------:R-:W-:Y:S01]  /*03a0*/  IMAD R21, R16.reuse, R16, R16 ;  /* 0x0000001010157224 */ /* 0x040fe200078e0210 */
[----:B------:R-:W-:Y:S02]  /*03b0*/  LOP3.LUT P1, RZ, R16, 0x7, RZ, 0xc0, !PT ;  /* 0x0000000710ff7812 */ /* 0x000fe4000782c0ff */
[----:B------:R-:W-:Y:S02]  /*03c0*/  ISETP.GE.U32.AND P0, PT, R0, 0x7, PT ;  /* 0x000000070000780c */ /* 0x000fe40003f06070 */
[----:B------:R-:W-:Y:S02]  /*03d0*/  MOV R0, RZ ;  /* 0x000000ff00007202 */ /* 0x000fe40000000f00 */
[----:B------:R-:W-:-:S09]  /*03e0*/  LEA.HI R21, R21, R12, RZ, 0x1f ;  /* 0x0000000c15157211 */ /* 0x000fd200078ff8ff */
[----:B0-----:R-:W-:Y:S05]  /*03f0*/  @!P0 BRA `(.L_x_2) ;  /* 0x0000000000d08947 */ /* 0x001fea0003800000 */
[C---:B------:R-:W-:Y:S01]  /*0400*/  LOP3.LUT R6, R16.reuse, 0xfffffff8, RZ, 0xc0, !PT ;  /* 0xfffffff810067812 */ /* 0x040fe200078ec0ff */
[----:B------:R-:W-:Y:S01]  /*0410*/  UMOV UR4, URZ ;  /* 0x000000ff00047c82 */ /* 0x000fe20008000000 */
[----:B------:R-:W-:-:S03]  /*0420*/  LOP3.LUT R0, R16, 0x7ffffff8, RZ, 0xc0, !PT ;  /* 0x7ffffff810007812 */ /* 0x000fc600078ec0ff */
[----:B------:R-:W-:-:S07]  /*0430*/  IMAD.MOV R6, RZ, RZ, -R6 ;  /* 0x000000ffff067224 */ /* 0x000fce00078e0a06 */
.L_x_3:
[----:B------:R-:W-:Y:S02]  /*0440*/  IADD3 R9, PT, PT, R17, UR4, RZ ;  /* 0x0000000411097c10 */ /* 0x000fe4000fffe0ff */
[----:B------:R-:W-:-:S03]  /*0450*/  IADD3 R11, PT, PT, R21, UR4, RZ ;  /* 0x00000004150b7c10 */ /* 0x000fc6000fffe0ff */
[----:B------:R-:W-:-:S04]  /*0460*/  IMAD.WIDE R8, R9, 0x4, R4 ;  /* 0x0000000409087825 */ /* 0x000fc800078e0204 */
[----:B------:R-:W-:Y:S01]  /*0470*/  IMAD.WIDE R10, R11, 0x4, R4 ;  /* 0x000000040b0a7825 */ /* 0x000fe200078e0204 */
[----:B------:R-:W2:Y:S04]  /*0480*/  LDG.E R18, desc[UR6][R8.64] ;  /* 0x0000000608127981 */ /* 0x000ea8000c1e1900 */
[----:B------:R-:W2:Y:S02]  /*0490*/  LDG.E R20, desc[UR6][R10.64] ;  /* 0x000000060a147981 */ /* 0x000ea4000c1e1900 */
[----:B--2---:R-:W-:-:S04]  /*04a0*/  FMUL R18, R18, R20 ;  /* 0x0000001412127220 */ /* 0x004fc80000400000 */
[----:B-1---5:R-:W-:-:S05]  /*04b0*/  FFMA R7, -R20, R18, R7 ;  /* 0x0000001214077223 */ /* 0x022fca0000000107 */
[----:B------:R0:W-:Y:S04]  /*04c0*/  STG.E desc[UR6][R2.64], R7 ;  /* 0x0000000702007986 */ /* 0x0001e8000c101906 */
[----:B------:R-:W2:Y:S04]  /*04d0*/  LDG.E R18, desc[UR6][R8.64+0x4] ;  /* 0x0000040608127981 */ /* 0x000ea8000c1e1900 */
[----:B------:R-:W2:Y:S02]  /*04e0*/  LDG.E R20, desc[UR6][R10.64+0x4] ;  /* 0x000004060a147981 */ /* 0x000ea4000c1e1900 */
[----:B--2---:R-:W-:-:S04]  /*04f0*/  FMUL R18, R18, R20 ;  /* 0x0000001412127220 */ /* 0x004fc80000400000 */
[----:B------:R-:W-:-:S05]  /*0500*/  FFMA R23, -R20, R18, R7 ;  /* 0x0000001214177223 */ /* 0x000fca0000000107 */
[----:B------:R1:W-:Y:S04]  /*0510*/  STG.E desc[UR6][R2.64], R23 ;  /* 0x0000001702007986 */ /* 0x0003e8000c101906 */
[----:B------:R-:W2:Y:S04]  /*0520*/  LDG.E R18, desc[UR6][R8.64+0x8] ;  /* 0x0000080608127981 */ /* 0x000ea8000c1e1900 */
[----:B------:R-:W2:Y:S02]  /*0530*/  LDG.E R20, desc[UR6][R10.64+0x8] ;  /* 0x000008060a147981 */ /* 0x000ea4000c1e1900 */
[----:B--2---:R-:W-:-:S04]  /*0540*/  FMUL R18, R18, R20 ;  /* 0x0000001412127220 */ /* 0x004fc80000400000 */
[----:B------:R-:W-:-:S05]  /*0550*/  FFMA R25, -R20, R18, R23 ;  /* 0x0000001214197223 */ /* 0x000fca0000000117 */
[----:B------:R2:W-:Y:S04]  /*0560*/  STG.E desc[UR6][R2.64], R25 ;  /* 0x0000001902007986 */ /* 0x0005e8000c101906 */
[----:B0-----:R-:W3:Y:S04]  /*0570*/  LDG.E R7, desc[UR6][R8.64+0xc] ;  /* 0x00000c0608077981 */ /* 0x001ee8000c1e1900 */
[----:B------:R-:W3:Y:S02]  /*0580*/  LDG.E R18, desc[UR6][R10.64+0xc] ;  /* 0x00000c060a127981 */ /* 0x000ee4000c1e1900 */
[----:B---3--:R-:W-:-:S04]  /*0590*/  FMUL R7, R7, R18 ;  /* 0x0000001207077220 */ /* 0x008fc80000400000 */
[----:B------:R-:W-:-:S05]  /*05a0*/  FFMA R7, -R18, R7, R25 ;  /* 0x0000000712077223 */ /* 0x000fca0000000119 */
[----:B------:R0:W-:Y:S04]  /*05b0*/  STG.E desc[UR6][R2.64], R7 ;  /* 0x0000000702007986 */ /* 0x0001e8000c101906 */
[----:B------:R-:W3:Y:S04]  /*05c0*/  LDG.E R18, desc[UR6][R8.64+0x10] ;  /* 0x0000100608127981 */ /* 0x000ee8000c1e1900 */
[----:B------:R-:W3:Y:S02]  /*05d0*/  LDG.E R20, desc[UR6][R10.64+0x10] ;  /* 0x000010060a147981 */ /* 0x000ee4000c1e1900 */
[----:B---3--:R-:W-:-:S04]  /*05e0*/  FMUL R18, R18, R20 ;  /* 0x0000001412127220 */ /* 0x008fc80000400000 */
[----:B-1----:R-:W-:-:S05]  /*05f0*/  FFMA R23, -R20, R18, R7 ;  /* 0x0000001214177223 */ /* 0x002fca0000000107 */
[----:B------:R1:W-:Y:S04]  /*0600*/  STG.E desc[UR6][R2.64], R23 ;  /* 0x0000001702007986 */ /* 0x0003e8000c101906 */
[----:B------:R-:W3:Y:S04]  /*0610*/  LDG.E R18, desc[UR6][R8.64+0x14] ;  /* 0x0000140608127981 */ /* 0x000ee8000c1e1900 */
[----:B------:R-:W3:Y:S02]  /*0620*/  LDG.E R20, desc[UR6][R10.64+0x14] ;  /* 0x000014060a147981 */ /* 0x000ee4000c1e1900 */
[----:B---3--:R-:W-:-:S04]  /*0630*/  FMUL R18, R18, R20 ;  /* 0x0000001412127220 */ /* 0x008fc80000400000 */
[----:B--2---:R-:W-:-:S05]  /*0640*/  FFMA R25, -R20, R18, R23 ;  /* 0x0000001214197223 */ /* 0x004fca0000000117 */
[----:B------:R1:W-:Y:S04]  /*0650*/  STG.E desc[UR6][R2.64], R25 ;  /* 0x0000001902007986 */ /* 0x0003e8000c101906 */
[----:B0-----:R-:W2:Y:S04]  /*0660*/  LDG.E R7, desc[UR6][R8.64+0x18] ;  /* 0x0000180608077981 */ /* 0x001ea8000c1e1900 */
[----:B------:R-:W2:Y:S02]  /*0670*/  LDG.E R18, desc[UR6][R10.64+0x18] ;  /* 0x000018060a127981 */ /* 0x000ea4000c1e1900 */
[----:B--2---:R-:W-:-:S04]  /*0680*/  FMUL R7, R7, R18 ;  /* 0x0000001207077220 */ /* 0x004fc80000400000 */
[----:B------:R-:W-:-:S05]  /*0690*/  FFMA R27, -R18, R7, R25 ;  /* 0x00000007121b7223 */ /* 0x000fca0000000119 */
[----:B------:R1:W-:Y:S04]  /*06a0*/  STG.E desc[UR6][R2.64], R27 ;  /* 0x0000001b02007986 */ /* 0x0003e8000c101906 */
[----:B------:R-:W2:Y:S04]  /*06b0*/  LDG.E R7, desc[UR6][R8.64+0x1c] ;  /* 0x00001c0608077981 */ /* 0x000ea8000c1e1900 */
[----:B------:R-:W2:Y:S01]  /*06c0*/  LDG.E R18, desc[UR6][R10.64+0x1c] ;  /* 0x00001c060a127981 */ /* 0x000ea2000c1e1900 */
[----:B------:R-:W-:Y:S01]  /*06d0*/  VIADD R6, R6, 0x8 ;  /* 0x0000000806067836 */ /* 0x000fe20000000000 */
[----:B------:R-:W-:-:S04]  /*06e0*/  UIADD3 UR4, UPT, UPT, UR4, 0x8, URZ ;  /* 0x0000000804047890 */ /* 0x000fc8000fffe0ff */
[----:B------:R-:W-:Y:S01]  /*06f0*/  ISETP.NE.AND P0, PT, R6, RZ, PT ;  /* 0x000000ff0600720c */ /* 0x000fe20003f05270 */
[----:B--2---:R-:W-:-:S04]  /*0700*/  FMUL R7, R7, R18 ;  /* 0x0000001207077220 */ /* 0x004fc80000400000 */
[----:B------:R-:W-:-:S05]  /*0710*/  FFMA R7, -R18, R7, R27 ;  /* 0x0000000712077223 */ /* 0x000fca000000011b */
[----:B------:R1:W-:Y:S03]  /*0720*/  STG.E desc[UR6][R2.64], R7 ;  /* 0x0000000702007986 */ /* 0x0003e6000c101906 */
[----:B------:R-:W-:Y:S05]  /*0730*/  @P0 BRA `(.L_x_3) ;  /* 0xfffffffc00400947 */ /* 0x000fea000383ffff */
.L_x_2:
[----:B------:R-:W-:Y:S05]  /*0740*/  @!P1 BRA `(.L_x_1) ;  /* 0x0000000000ec9947 */ /* 0x000fea0003800000 */
[----:B------:R-:W-:-:S04]  /*0750*/  LOP3.LUT R8, R14, 0x7, RZ, 0xc0, !PT ;  /* 0x000000070e087812 */ /* 0x000fc800078ec0ff */
[C---:B------:R-:W-:Y:S02]  /*0760*/  IADD3 R6, PT, PT, R8.reuse, -0x1, RZ ;  /* 0xffffffff08067810 */ /* 0x040fe40007ffe0ff */
[----:B------:R-:W-:Y:S02]  /*0770*/  LOP3.LUT P1, RZ, R8, 0x3, RZ, 0xc0, !PT ;  /* 0x0000000308ff7812 */ /* 0x000fe4000782c0ff */
[----:B------:R-:W-:-:S13]  /*0780*/  ISETP.GE.U32.AND P0, PT, R6, 0x3, PT ;  /* 0x000000030600780c */ /* 0x000fda0003f06070 */
[----:B------:R-:W-:Y:S05]  /*0790*/  @!P0 BRA `(.L_x_4) ;  /* 0x0000000000648947 */ /* 0x000fea0003800000 */
[----:B------:R-:W-:Y:S01]  /*07a0*/  IADD3 R9, PT, PT, R17, R0, RZ ;  /* 0x0000000011097210 */ /* 0x000fe20007ffe0ff */
[----:B------:R-:W-:-:S04]  /*07b0*/  IMAD.IADD R11, R21, 0x1, R0 ;  /* 0x00000001150b7824 */ /* 0x000fc800078e0200 */
        /* <DEDUP_REMOVED lines=12> */
[----:B------:R-:W3:Y:S04]  /*0880*/  LDG.E R6, desc[UR6][R8.64+0x8] ;  /* 0x0000080608067981 */ /* 0x000ee8000c1e1900 */
[----:B------:R-:W3:Y:S02]  /*0890*/  LDG.E R18, desc[UR6][R10.64+0x8] ;  /* 0x000008060a127981 */ /* 0x000ee4000c1e1900 */
[----:B---3--:R-:W-:-:S04]  /*08a0*/  FMUL R6, R6, R18 ;  /* 0x0000001206067220 */ /* 0x008fc80000400000 */
[----:B------:R-:W-:-:S05]  /*08b0*/  FFMA R25, -R18, R6, R23 ;  /* 0x0000000612197223 */ /* 0x000fca0000000117 */
[----:B------:R2:W-:Y:S04]  /*08c0*/  STG.E desc[UR6][R2.64], R25 ;  /* 0x0000001902007986 */ /* 0x0005e8000c101906 */
[----:B------:R-:W3:Y:S04]  /*08d0*/  LDG.E R6, desc[UR6][R8.64+0xc] ;  /* 0x00000c0608067981 */ /* 0x000ee8000c1e1900 */
[----:B------:R-:W3:Y:S01]  /*08e0*/  LDG.E R18, desc[UR6][R10.64+0xc] ;  /* 0x00000c060a127981 */ /* 0x000ee2000c1e1900 */
[----:B------:R-:W-:Y:S01]  /*08f0*/  IADD3 R0, PT, PT, R0, 0x4, RZ ;  /* 0x0000000400007810 */ /* 0x000fe20007ffe0ff */
[----:B---3--:R-:W-:-:S04]  /*0900*/  FMUL R6, R6, R18 ;  /* 0x0000001206067220 */ /* 0x008fc80000400000 */
[----:B0-----:R-:W-:-:S05]  /*0910*/  FFMA R7, -R18, R6, R25 ;  /* 0x0000000612077223 */ /* 0x001fca0000000119 */
[----:B------:R2:W-:Y:S02]  /*0920*/  STG.E desc[UR6][R2.64], R7 ;  /* 0x0000000702007986 */ /* 0x0005e4000c101906 */
.L_x_4:
[----:B------:R-:W-:Y:S05]  /*0930*/  @!P1 BRA `(.L_x_1) ;  /* 0x0000000000709947 */ /* 0x000fea0003800000 */
[----:B------:R-:W-:-:S04]  /*0940*/  LOP3.LUT R6, R15, 0x3, RZ, 0xc0, !PT ;  /* 0x000000030f067812 */ /* 0x000fc800078ec0ff */
[----:B------:R-:W-:-:S13]  /*0950*/  ISETP.NE.AND P0, PT, R6, 0x1, PT ;  /* 0x000000010600780c */ /* 0x000fda0003f05270 */
[----:B------:R-:W-:Y:S01]  /*0960*/  @P0 IADD3 R11, PT, PT, R17, R0, RZ ;  /* 0x00000000110b0210 */ /* 0x000fe20007ffe0ff */
[----:B------:R-:W-:-:S04]  /*0970*/  @P0 IMAD.IADD R9, R21, 0x1, R0 ;  /* 0x0000000115090824 */ /* 0x000fc800078e0200 */
[----:B------:R-:W-:-:S04]  /*0980*/  @P0 IMAD.WIDE R10, R11, 0x4, R4 ;  /* 0x000000040b0a0825 */ /* 0x000fc800078e0204 */
[----:B------:R-:W-:Y:S01]  /*0990*/  @P0 IMAD.WIDE R8, R9, 0x4, R4 ;  /* 0x0000000409080825 */ /* 0x000fe200078e0204 */
[----:B------:R-:W3:Y:S04]  /*09a0*/  @P0 LDG.E R6, desc[UR6][R10.64] ;  /* 0x000000060a060981 */ /* 0x000ee8000c1e1900 */
[----:B------:R-:W3:Y:S01]  /*09b0*/  @P0 LDG.E R18, desc[UR6][R8.64] ;  /* 0x0000000608120981 */ /* 0x000ee2000c1e1900 */
[----:B------:R-:W-:-:S04]  /*09c0*/  LOP3.LUT R20, R15, 0x1, RZ, 0xc0, !PT ;  /* 0x000000010f147812 */ /* 0x000fc800078ec0ff */
[----:B------:R-:W-:Y:S01]  /*09d0*/  ISETP.NE.U32.AND P1, PT, R20, 0x1, PT ;  /* 0x000000011400780c */ /* 0x000fe20003f25070 */
[----:B---3--:R-:W-:-:S04]  /*09e0*/  @P0 FMUL R6, R6, R18 ;  /* 0x0000001206060220 */ /* 0x008fc80000400000 */
[----:B-12--5:R-:W-:-:S05]  /*09f0*/  @P0 FFMA R23, -R18, R6, R7 ;  /* 0x0000000612170223 */ /* 0x026fca0000000107 */
[----:B------:R3:W-:Y:S04]  /*0a00*/  @P0 STG.E desc[UR6][R2.64], R23 ;  /* 0x0000001702000986 */ /* 0x0007e8000c101906 */
[----:B------:R-:W2:Y:S04]  /*0a10*/  @P0 LDG.E R6, desc[UR6][R10.64+0x4] ;  /* 0x000004060a060981 */ /* 0x000ea8000c1e1900 */
[----:B------:R-:W2:Y:S01]  /*0a20*/  @P0 LDG.E R18, desc[UR6][R8.64+0x4] ;  /* 0x0000040608120981 */ /* 0x000ea2000c1e1900 */
[----:B------:R-:W-:-:S04]  /*0a30*/  @P0 IADD3 R0, PT, PT, R0, 0x2, RZ ;  /* 0x0000000200000810 */ /* 0x000fc80007ffe0ff */
[----:B------:R-:W-:Y:S01]  /*0a40*/  @!P1 IADD3 R25, PT, PT, R17, R0, RZ ;  /* 0x0000000011199210 */ /* 0x000fe20007ffe0ff */
[----:B------:R-:W-:-:S04]  /*0a50*/  @!P1 IMAD.IADD R27, R21, 0x1, R0 ;  /* 0x00000001151b9824 */ /* 0x000fc800078e0200 */
[----:B------:R-:W-:-:S04]  /*0a60*/  @!P1 IMAD.WIDE R20, R25, 0x4, R4 ;  /* 0x0000000419149825 */ /* 0x000fc800078e0204 */
[----:B------:R-:W-:-:S04]  /*0a70*/  @!P1 IMAD.WIDE R4, R27, 0x4, R4 ;  /* 0x000000041b049825 */ /* 0x000fc800078e0204 */
[----:B--2---:R-:W-:-:S04]  /*0a80*/  @P0 FMUL R6, R6, R18 ;  /* 0x0000001206060220 */ /* 0x004fc80000400000 */
[----:B------:R-:W-:-:S05]  /*0a90*/  @P0 FFMA R7, -R18, R6, R23 ;  /* 0x0000000612070223 */ /* 0x000fca0000000117 */
[----:B------:R3:W-:Y:S04]  /*0aa0*/  @P0 STG.E desc[UR6][R2.64], R7 ;  /* 0x0000000702000986 */ /* 0x0007e8000c101906 */
[----:B------:R-:W2:Y:S04]  /*0ab0*/  @!P1 LDG.E R20, desc[UR6][R20.64] ;  /* 0x0000000614149981 */ /* 0x000ea8000c1e1900 */
[----:B------:R-:W2:Y:S02]  /*0ac0*/  @!P1 LDG.E R4, desc[UR6][R4.64] ;  /* 0x0000000604049981 */ /* 0x000ea4000c1e1900 */
[----:B--2---:R-:W-:-:S04]  /*0ad0*/  @!P1 FMUL R0, R20, R4 ;  /* 0x0000000414009220 */ /* 0x004fc80000400000 */
[----:B------:R-:W-:-:S05]  /*0ae0*/  @!P1 FFMA R9, -R4, R0, R7 ;  /* 0x0000000004099223 */ /* 0x000fca0000000107 */
[----:B------:R3:W-:Y:S02]  /*0af0*/  @!P1 STG.E desc[UR6][R2.64], R9 ;  /* 0x0000000902009986 */ /* 0x0007e4000c101906 */
.L_x_1:
[----:B0-----:R-:W-:Y:S05]  /*0b00*/  BSYNC.RECONVERGENT B0 ;  /* 0x0000000000007941 */ /* 0x001fea0003800200 */
.L_x_0:
[----:B------:R-:W-:Y:S01]  /*0b10*/  BAR.SYNC.DEFER_BLOCKING 0x0 ;  /* 0x0000000000007b1d */ /* 0x000fe20000010000 */
[----:B------:R-:W-:-:S05]  /*0b20*/  ISETP.GE.U32.AND P0, PT, R16, R19, PT ;  /* 0x000000131000720c */ /* 0x000fca0003f06070 */
[----:B------:R-:W-:Y:S08]  /*0b30*/  BSSY.RECONVERGENT B0, `(.L_x_5) ;  /* 0x00000fa000007945 */ /* 0x000ff00003800200 */
[----:B------:R-:W-:Y:S05]  /*0b40*/  @P0 BRA `(.L_x_6) ;  /* 0x0000000c00e00947 */ /* 0x000fea0003800000 */
[----:B------:R-:W4:Y:S01]  /*0b50*/  LDG.E R21, desc[UR6][R2.64] ;  /* 0x0000000602157981 */ /* 0x000f22000c1e1900 */
[----:B------:R-:W-:-:S05]  /*0b60*/  IMAD.WIDE.U32 R4, R13, 0x4, R2 ;  /* 0x000000040d047825 */ /* 0x000fca00078e0002 */
[----:B------:R-:W2:Y:S01]  /*0b70*/  LDG.E R0, desc[UR6][R4.64] ;  /* 0x0000000604007981 */ /* 0x000ea2000c1e1900 */
[----:B------:R-:W-:Y:S01]  /*0b80*/  BSSY.RECONVERGENT B1, `(.L_x_7) ;  /* 0x000000e000017945 */ /* 0x000fe20003800200 */
[----:B------:R-:W-:Y:S01]  /*0b90*/  ISETP.NE.AND P2, PT, R16, RZ, PT ;  /* 0x000000ff1000720c */ /* 0x000fe20003f45270 */
[----:B----4-:R-:W1:Y:S08]  /*0ba0*/  MUFU.RCP R6, R21 ;  /* 0x0000001500067308 */ /* 0x010e700000001000 */
[----:B--2---:R-:W0:Y:S01]  /*0bb0*/  FCHK P0, R0, R21 ;  /* 0x0000001500007302 */ /* 0x004e220000000000 */
[----:B-1-3-5:R-:W-:-:S04]  /*0bc0*/  FFMA R7, -R21, R6, 1 ;  /* 0x3f80000015077423 */ /* 0x02afc80000000106 */
[----:B------:R-:W-:-:S04]  /*0bd0*/  FFMA R7, R6, R7, R6 ;  /* 0x0000000706077223 */ /* 0x000fc80000000006 */
[----:B------:R-:W-:-:S04]  /*0be0*/  FFMA R6, R0, R7, RZ ;  /* 0x0000000700067223 */ /* 0x000fc800000000ff */
[----:B------:R-:W-:-:S04]  /*0bf0*/  FFMA R8, -R21, R6, R0 ;  /* 0x0000000615087223 */ /* 0x000fc80000000100 */
[----:B------:R-:W-:Y:S01]  /*0c00*/  FFMA R23, R7, R8, R6 ;  /* 0x0000000807177223 */ /* 0x000fe20000000006 */
[----:B0-----:R-:W-:Y:S06]  /*0c10*/  @!P0 BRA `(.L_x_8) ;  /* 0x0000000000108947 */ /* 0x001fec0003800000 */
[----:B------:R-:W-:Y:S02]  /*0c20*/  MOV R3, R21 ;  /* 0x0000001500037202 */ /* 0x000fe40000000f00 */
[----:B------:R-:W-:-:S07]  /*0c30*/  MOV R24, 0xc50 ;  /* 0x00000c5000187802 */ /* 0x000fce0000000f00 */
[----:B------:R-:W-:Y:S05]  /*0c40*/  CALL.REL.NOINC `($__internal_0_$__cuda_sm3x_div_rn_noftz_f32_slowpath) ;  /* 0x0000000c00c47944 */ /* 0x000fea0003c00000 */
[----:B------:R-:W-:-:S07]  /*0c50*/  MOV R23, R0 ;  /* 0x0000000000177202 */ /* 0x000fce0000000f00 */
.L_x_8:
[----:B------:R-:W-:Y:S05]  /*0c60*/  BSYNC.RECONVERGENT B1 ;  /* 0x0000000000017941 */ /* 0x000fea0003800200 */
.L_x_7:
[----:B------:R0:W-:Y:S01]  /*0c70*/  STG.E desc[UR6][R4.64], R23 ;  /* 0x0000001704007986 */ /* 0x0001e2000c101906 */
[----:B------:R-:W-:Y:S05]  /*0c80*/  @!P2 BRA `(.L_x_6) ;  /* 0x0000000c0090a947 */ /* 0x000fea0003800000 */
[C---:B------:R-:W-:Y:S01]  /*0c90*/  ISETP.GE.U32.AND P0, PT, R16.reuse, 0x4, PT ;  /* 0x000000041000780c */ /* 0x040fe20003f06070 */
[----:B------:R-:W-:Y:S02]  /*0ca0*/  IMAD R3, R16, R16, R16 ;  /* 0x0000001010037224 */ /* 0x000fe400078e0210 */
[----:B------:R-:W-:-:S03]  /*0cb0*/  IMAD.MOV.U32 R20, RZ, RZ, RZ ;  /* 0x000000ffff147224 */ /* 0x000fc600078e00ff */
[----:B------:R-:W-:-:S07]  /*0cc0*/  LEA.HI R18, R3, R12, RZ, 0x1f ;  /* 0x0000000c03127211 */ /* 0x000fce00078ff8ff */
[----:B------:R-:W-:Y:S05]  /*0cd0*/  @!P0 BRA `(.L_x_9) ;  /* 0x0000000400e48947 */ /* 0x000fea0003800000 */
[----:B------:R-:W1:Y:S01]  /*0ce0*/  LDC.64 R6, c[0x0][0x380] ;  /* 0x0000e000ff067b82 */ /* 0x000e620000000a00 */
[----:B------:R-:W-:Y:S01]  /*0cf0*/  HFMA2 R22, -RZ, RZ, 0, 0 ;  /* 0x00000000ff167431 */ /* 0x000fe200000001ff */
[----:B------:R-:W-:-:S07]  /*0d00*/  LOP3.LUT R20, R16, 0x7ffffffc, RZ, 0xc0, !PT ;  /* 0x7ffffffc10147812 */ /* 0x000fce00078ec0ff */
.L_x_18:
[CC--:B------:R-:W-:Y:S01]  /*0d10*/  VIMNMX R0, PT, PT, R19.reuse, R22.reuse, !PT ;  /* 0x0000001613007248 */ /* 0x0c0fe20007fe0100 */
[----:B------:R-:W-:Y:S01]  /*0d20*/  IMAD.IADD R9, R18, 0x1, R22 ;  /* 0x0000000112097824 */ /* 0x000fe200078e0216 */
[-C--:B------:R-:W-:Y:S02]  /*0d30*/  VIMNMX R3, PT, PT, R19, R22.reuse, PT ;  /* 0x0000001613037248 */ /* 0x080fe40003fe0100 */
[----:B------:R-:W-:Y:S01]  /*0d40*/  IADD3 R11, PT, PT, R17, R22, RZ ;  /* 0x00000016110b7210 */ /* 0x000fe20007ffe0ff */
[----:B------:R-:W-:Y:S01]  /*0d50*/  IMAD R0, R0, R0, R0 ;  /* 0x0000000000007224 */ /* 0x000fe200078e0200 */
[----:B------:R-:W-:Y:S01]  /*0d60*/  IADD3 R3, PT, PT, R12, R3, RZ ;  /* 0x000000030c037210 */ /* 0x000fe20007ffe0ff */
[----:B-1----:R-:W-:-:S03]  /*0d70*/  IMAD.WIDE R8, R9, 0x4, R6 ;  /* 0x0000000409087825 */ /* 0x002fc600078e0206 */
[----:B------:R-:W-:Y:S01]  /*0d80*/  LEA.HI R3, R0, R3, RZ, 0x1f ;  /* 0x0000000300037211 */ /* 0x000fe200078ff8ff */
[--C-:B------:R-:W-:Y:S01]  /*0d90*/  IMAD.WIDE R10, R11, 0x4, R6.reuse ;  /* 0x000000040b0a7825 */ /* 0x100fe200078e0206 */
[----:B------:R-:W2:Y:S03]  /*0da0*/  LDG.E R25, desc[UR6][R8.64] ;  /* 0x0000000608197981 */ /* 0x000ea6000c1e1900 */
[----:B------:R-:W-:Y:S01]  /*0db0*/  IMAD.WIDE R2, R3, 0x4, R6 ;  /* 0x0000000403027825 */ /* 0x000fe200078e0206 */
[----:B------:R-:W3:Y:S05]  /*0dc0*/  LDG.E R0, desc[UR6][R10.64] ;  /* 0x000000060a007981 */ /* 0x000eea000c1e1900 */
[----:B------:R-:W2:Y:S01]  /*0dd0*/  LDG.E R2, desc[UR6][R2.64] ;  /* 0x0000000602027981 */ /* 0x000ea2000c1e1900 */
[----:B------:R-:W1:Y:S01]  /*0de0*/  MUFU.RCP R24, R21 ;  /* 0x0000001500187308 */ /* 0x000e620000001000 */
[----:B------:R-:W-:Y:S01]  /*0df0*/  BSSY.RECONVERGENT B1, `(.L_x_10) ;  /* 0x000000e000017945 */ /* 0x000fe20003800200 */
[----:B-1----:R-:W-:Y:S01]  /*0e00*/  FFMA R27, -R21, R24, 1 ;  /* 0x3f800000151b7423 */ /* 0x002fe20000000118 */
[----:B--2---:R-:W-:-:S04]  /*0e10*/  FMUL R25, R2, R25 ;  /* 0x0000001902197220 */ /* 0x004fc80000400000 */
[----:B---3--:R-:W-:-:S04]  /*0e20*/  FMUL R26, R25, R0 ;  /* 0x00000000191a7220 */ /* 0x008fc80000400000 */
[----:B------:R-:W1:Y:S01]  /*0e30*/  FCHK P0, R26, R21 ;  /* 0x000000151a007302 */ /* 0x000e620000000000 */
[----:B------:R-:W-:-:S04]  /*0e40*/  FFMA R0, R24, R27, R24 ;  /* 0x0000001b18007223 */ /* 0x000fc80000000018 */
[----:B------:R-:W-:-:S04]  /*0e50*/  FFMA R24, R0, R26, RZ ;  /* 0x0000001a00187223 */ /* 0x000fc800000000ff */
[----:B------:R-:W-:-:S04]  /*0e60*/  FFMA R25, -R21, R24, R26 ;  /* 0x0000001815197223 */ /* 0x000fc8000000011a */
[----:B------:R-:W-:Y:S01]  /*0e70*/  FFMA R0, R0, R25, R24 ;  /* 0x0000001900007223 */ /* 0x000fe20000000018 */
[----:B-1----:R-:W-:Y:S06]  /*0e80*/  @!P0 BRA `(.L_x_11) ;  /* 0x0000000000108947 */ /* 0x002fec0003800000 */
[----:B------:R-:W-:Y:S01]  /*0e90*/  MOV R0, R26 ;  /* 0x0000001a00007202 */ /* 0x000fe20000000f00 */
[----:B------:R-:W-:Y:S01]  /*0ea0*/  IMAD.MOV.U32 R3, RZ, RZ, R21 ;  /* 0x000000ffff037224 */ /* 0x000fe200078e0015 */
[----:B------:R-:W-:-:S07]  /*0eb0*/  MOV R24, 0xed0 ;  /* 0x00000ed000187802 */ /* 0x000fce0000000f00 */
[----:B0-----:R-:W-:Y:S05]  /*0ec0*/  CALL.REL.NOINC `($__internal_0_$__cuda_sm3x_div_rn_noftz_f32_slowpath) ;  /* 0x0000000c00247944 */ /* 0x001fea0003c00000 */
.L_x_11:
[----:B------:R-:W-:Y:S05]  /*0ed0*/  BSYNC.RECONVERGENT B1 ;  /* 0x0000000000017941 */ /* 0x000fea0003800200 */
.L_x_10:
[----:B------:R-:W-:Y:S01]  /*0ee0*/  IADD3 R2, PT, PT, R22, 0x1, RZ ;  /* 0x0000000116027810 */ /* 0x000fe20007ffe0ff */
[----:B0-----:R-:W-:-:S03]  /*0ef0*/  FADD R23, -R0, R23 ;  /* 0x0000001700177221 */ /* 0x001fc60000000100 */
[CC--:B------:R-:W-:Y:S02]  /*0f00*/  VIMNMX R3, PT, PT, R19.reuse, R2.reuse, !PT ;  /* 0x0000000213037248 */ /* 0x0c0fe40007fe0100 */
[----:B------:R-:W-:Y:S01]  /*0f10*/  VIMNMX R25, PT, PT, R19, R2, PT ;  /* 0x0000000213197248 */ /* 0x000fe20003fe0100 */
[----:B------:R0:W-:Y:S02]  /*0f20*/  STG.E desc[UR6][R4.64], R23 ;  /* 0x0000001704007986 */ /* 0x0001e4000c101906 */
[----:B------:R-:W-:Y:S01]  /*0f30*/  IMAD R3, R3, R3, R3 ;  /* 0x0000000303037224 */ /* 0x000fe200078e0203 */
[----:B------:R-:W-:Y:S01]  /*0f40*/  IADD3 R2, PT, PT, R12, R25, RZ ;  /* 0x000000190c027210 */ /* 0x000fe20007ffe0ff */
[----:B------:R-:W2:Y:S03]  /*0f50*/  LDG.E R0, desc[UR6][R10.64+0x4] ;  /* 0x000004060a007981 */ /* 0x000ea6000c1e1900 */
[----:B------:R-:W-:Y:S01]  /*0f60*/  LEA.HI R3, R3, R2, RZ, 0x1f ;  /* 0x0000000203037211 */ /* 0x000fe200078ff8ff */
[----:B------:R-:W3:Y:S04]  /*0f70*/  LDG.E R25, desc[UR6][R8.64+0x4] ;  /* 0x0000040608197981 */ /* 0x000ee8000c1e1900 */
[----:B------:R-:W-:-:S06]  /*0f80*/  IMAD.WIDE R2, R3, 0x4, R6 ;  /* 0x0000000403027825 */ /* 0x000fcc00078e0206 */
[----:B------:R-:W3:Y:S01]  /*0f90*/  LDG.E R2, desc[UR6][R2.64] ;  /* 0x0000000602027981 */ /* 0x000ee2000c1e1900 */
[----:B------:R-:W1:Y:S01]  /*0fa0*/  MUFU.RCP R24, R21 ;  /* 0x0000001500187308 */ /* 0x000e620000001000 */
[----:B------:R-:W-:Y:S01]  /*0fb0*/  BSSY.RECONVERGENT B1, `(.L_x_12) ;  /* 0x000000e000017945 */ /* 0x000fe20003800200 */
[----:B-1----:R-:W-:Y:S01]  /*0fc0*/  FFMA R27, -R21, R24, 1 ;  /* 0x3f800000151b7423 */ /* 0x002fe20000000118 */
[----:B---3--:R-:W-:-:S04]  /*0fd0*/  FMUL R25, R2, R25 ;  /* 0x0000001902197220 */ /* 0x008fc80000400000 */
[----:B--2---:R-:W-:-:S04]  /*0fe0*/  FMUL R26, R25, R0 ;  /* 0x00000000191a7220 */ /* 0x004fc80000400000 */
[----:B------:R-:W1:Y:S01]  /*0ff0*/  FCHK P0, R26, R21 ;  /* 0x000000151a007302 */ /* 0x000e620000000000 */
[----:B------:R-:W-:-:S04]  /*1000*/  FFMA R0, R24, R27, R24 ;  /* 0x0000001b18007223 */ /* 0x000fc80000000018 */
[----:B------:R-:W-:-:S04]  /*1010*/  FFMA R24, R0, R26, RZ ;  /* 0x0000001a00187223 */ /* 0x000fc800000000ff */
[----:B------:R-:W-:-:S04]  /*1020*/  FFMA R25, -R21, R24, R26 ;  /* 0x0000001815197223 */ /* 0x000fc8000000011a */
[----:B------:R-:W-:Y:S01]  /*1030*/  FFMA R0, R0, R25, R24 ;  /* 0x0000001900007223 */ /* 0x000fe20000000018 */
[----:B01----:R-:W-:Y:S06]  /*1040*/  @!P0 BRA `(.L_x_13) ;  /* 0x0000000000108947 */ /* 0x003fec0003800000 */
[----:B------:R-:W-:Y:S01]  /*1050*/  IMAD.MOV.U32 R0, RZ, RZ, R26 ;  /* 0x000000ffff007224 */ /* 0x000fe200078e001a */
[----:B------:R-:W-:Y:S02]  /*1060*/  MOV R3, R21 ;  /* 0x0000001500037202 */ /* 0x000fe40000000f00 */
[----:B------:R-:W-:-:S07]  /*1070*/  MOV R24, 0x1090 ;  /* 0x0000109000187802 */ /* 0x000fce0000000f00 */
[----:B------:R-:W-:Y:S05]  /*1080*/  CALL.REL.NOINC `($__internal_0_$__cuda_sm3x_div_rn_noftz_f32_slowpath) ;  /* 0x0000000800b47944 */ /* 0x000fea0003c00000 */
.L_x_13:
[----:B------:R-:W-:Y:S05]  /*1090*/  BSYNC.RECONVERGENT B1 ;  /* 0x0000000000017941 */ /* 0x000fea0003800200 */
.L_x_12:
[----:B------:R-:W-:Y:S01]  /*10a0*/  IADD3 R2, PT, PT, R22, 0x2, RZ ;  /* 0x0000000216027810 */ /* 0x000fe20007ffe0ff */
[----:B------:R-:W-:-:S03]  /*10b0*/  FADD R23, R23, -R0 ;  /* 0x8000000017177221 */ /* 0x000fc60000000000 */
[CC--:B------:R-:W-:Y:S02]  /*10c0*/  VIMNMX R3, PT, PT, R19.reuse, R2.reuse, !PT ;  /* 0x0000000213037248 */ /* 0x0c0fe40007fe0100 */
[----:B------:R-:W-:Y:S01]  /*10d0*/  VIMNMX R25, PT, PT, R19, R2, PT ;  /* 0x0000000213197248 */ /* 0x000fe20003fe0100 */
[----:B------:R0:W-:Y:S02]  /*10e0*/  STG.E desc[UR6][R4.64], R23 ;  /* 0x0000001704007986 */ /* 0x0001e4000c101906 */
[----:B------:R-:W-:Y:S02]  /*10f0*/  IMAD R3, R3, R3, R3 ;  /* 0x0000000303037224 */ /* 0x000fe400078e0203 */
[----:B------:R-:W-:Y:S01]  /*1100*/  IMAD.IADD R2, R12, 0x1, R25 ;  /* 0x000000010c027824 */ /* 0x000fe200078e0219 */
[----:B------:R-:W2:Y:S04]  /*1110*/  LDG.E R0, desc[UR6][R10.64+0x8] ;  /* 0x000008060a007981 */ /* 0x000ea8000c1e1900 */
        /* <DEDUP_REMOVED lines=15> */
[----:B------:R-:W-:Y:S02]  /*1210*/  MOV R0, R26 ;  /* 0x0000001a00007202 */ /* 0x000fe40000000f00 */
[----:B------:R-:W-:Y:S02]  /*1220*/  MOV R3, R21 ;  /* 0x0000001500037202 */ /* 0x000fe40000000f00 */
[----:B------:R-:W-:-:S07]  /*1230*/  MOV R24, 0x1250 ;  /* 0x0000125000187802 */ /* 0x000fce0000000f00 */
[----:B------:R-:W-:Y:S05]  /*1240*/  CALL.REL.NOINC `($__internal_0_$__cuda_sm3x_div_rn_noftz_f32_slowpath) ;  /* 0x0000000800447944 */ /* 0x000fea0003c00000 */
.L_x_15:
[----:B------:R-:W-:Y:S05]  /*1250*/  BSYNC.RECONVERGENT B1 ;  /* 0x0000000000017941 */ /* 0x000fea0003800200 */
.L_x_14:
[----:B------:R-:W-:Y:S02]  /*1260*/  VIADD R2, R22, 0x3 ;  /* 0x0000000316027836 */ /* 0x000fe40000000000 */
[----:B------:R-:W-:-:S03]  /*1270*/  FADD R23, R23, -R0 ;  /* 0x8000000017177221 */ /* 0x000fc60000000000 */
[CC--:B------:R-:W-:Y:S02]  /*1280*/  VIMNMX R3, PT, PT, R19.reuse, R2.reuse, !PT ;  /* 0x0000000213037248 */ /* 0x0c0fe40007fe0100 */
[----:B------:R0:W-:Y:S01]  /*1290*/  STG.E desc[UR6][R4.64], R23 ;  /* 0x0000001704007986 */ /* 0x0001e2000c101906 */
[----:B------:R-:W-:Y:S02]  /*12a0*/  VIMNMX R25, PT, PT, R19, R2, PT ;  /* 0x0000000213197248 */ /* 0x000fe40003fe0100 */
[----:B------:R-:W-:Y:S02]  /*12b0*/  IMAD R3, R3, R3, R3 ;  /* 0x0000000303037224 */ /* 0x000fe400078e0203 */
[----:B------:R-:W-:Y:S01]  /*12c0*/  IADD3 R2, PT, PT, R12, R25, RZ ;  /* 0x000000190c027210 */ /* 0x000fe20007ffe0ff */
[----:B------:R-:W2:Y:S03]  /*12d0*/  LDG.E R9, desc[UR6][R8.64+0xc] ;  /* 0x00000c0608097981 */ /* 0x000ea6000c1e1900 */
[----:B------:R-:W-:Y:S01]  /*12e0*/  LEA.HI R3, R3, R2, RZ, 0x1f ;  /* 0x0000000203037211 */ /* 0x000fe200078ff8ff */
[----:B------:R-:W3:Y:S04]  /*12f0*/  LDG.E R11, desc[UR6][R10.64+0xc] ;  /* 0x00000c060a0b7981 */ /* 0x000ee8000c1e1900 */
[----:B------:R-:W-:-:S06]  /*1300*/  IMAD.WIDE R2, R3, 0x4, R6 ;  /* 0x0000000403027825 */ /* 0x000fcc00078e0206 */
        /* <DEDUP_REMOVED lines=11> */
[----:B01----:R-:W-:Y:S06]  /*13c0*/  @!P0 BRA `(.L_x_17) ;  /* 0x0000000000108947 */ /* 0x003fec0003800000 */
[----:B------:R-:W-:Y:S01]  /*13d0*/  MOV R0, R26 ;  /* 0x0000001a00007202 */ /* 0x000fe20000000f00 */
[----:B------:R-:W-:Y:S01]  /*13e0*/  IMAD.MOV.U32 R3, RZ, RZ, R21 ;  /* 0x000000ffff037224 */ /* 0x000fe200078e0015 */
[----:B------:R-:W-:-:S07]  /*13f0*/  MOV R24, 0x1410 ;  /* 0x0000141000187802 */ /* 0x000fce0000000f00 */
[----:B------:R-:W-:Y:S05]  /*1400*/  CALL.REL.NOINC `($__internal_0_$__cuda_sm3x_div_rn_noftz_f32_slowpath) ;  /* 0x0000000400d47944 */ /* 0x000fea0003c00000 */
.L_x_17:
[----:B------:R-:W-:Y:S05]  /*1410*/  BSYNC.RECONVERGENT B1 ;  /* 0x0000000000017941 */ /* 0x000fea0003800200 */
.L_x_16:
[----:B------:R-:W-:Y:S01]  /*1420*/  FADD R23, R23, -R0 ;  /* 0x8000000017177221 */ /* 0x000fe20000000000 */
[----:B------:R-:W-:-:S04]  /*1430*/  IADD3 R22, PT, PT, R22, 0x4, RZ ;  /* 0x0000000416167810 */ /* 0x000fc80007ffe0ff */
[----:B------:R2:W-:Y:S01]  /*1440*/  STG.E desc[UR6][R4.64], R23 ;  /* 0x0000001704007986 */ /* 0x0005e2000c101906 */
[----:B------:R-:W-:-:S13]  /*1450*/  ISETP.NE.AND P0, PT, R22, R20, PT ;  /* 0x000000141600720c */ /* 0x000fda0003f05270 */
[----:B--2---:R-:W-:Y:S05]  /*1460*/  @P0 BRA `(.L_x_18) ;  /* 0xfffffff800280947 */ /* 0x004fea000383ffff */
.L_x_9:
[----:B------:R-:W-:-:S13]  /*1470*/  LOP3.LUT P0, RZ, R16, 0x3, RZ, 0xc0, !PT ;  /* 0x0000000310ff7812 */ /* 0x000fda000780c0ff */
[----:B------:R-:W-:Y:S05]  /*1480*/  @!P0 BRA `(.L_x_6) ;  /* 0x0000000400908947 */ /* 0x000fea0003800000 */
[----:B------:R-:W-:-:S04]  /*1490*/  LOP3.LUT R0, R15, 0x3, RZ, 0xc0, !PT ;  /* 0x000000030f007812 */ /* 0x000fc800078ec0ff */
[----:B------:R-:W-:-:S13]  /*14a0*/  ISETP.NE.AND P0, PT, R0, 0x1, PT ;  /* 0x000000010000780c */ /* 0x000fda0003f05270 */
[----:B------:R-:W-:Y:S05]  /*14b0*/  @!P0 BRA `(.L_x_19) ;  /* 0x0000000000f88947 */ /* 0x000fea0003800000 */
[----:B------:R-:W1:Y:S01]  /*14c0*/  LDC.64 R8, c[0x0][0x380] ;  /* 0x0000e000ff087b82 */ /* 0x000e620000000a00 */
[CC--:B------:R-:W-:Y:S01]  /*14d0*/  VIMNMX R0, PT, PT, R19.reuse, R20.reuse, !PT ;  /* 0x0000001413007248 */ /* 0x0c0fe20007fe0100 */
[----:B------:R-:W-:Y:S01]  /*14e0*/  IMAD.IADD R7, R18, 0x1, R20 ;  /* 0x0000000112077824 */ /* 0x000fe200078e0214 */
[-C--:B------:R-:W-:Y:S02]  /*14f0*/  VIMNMX R3, PT, PT, R19, R20.reuse, PT ;  /* 0x0000001413037248 */ /* 0x080fe40003fe0100 */
[----:B------:R-:W-:Y:S01]  /*1500*/  IADD3 R11, PT, PT, R17, R20, RZ ;  /* 0x00000014110b7210 */ /* 0x000fe20007ffe0ff */
[----:B------:R-:W-:Y:S01]  /*1510*/  IMAD R0, R0, R0, R0 ;  /* 0x0000000000007224 */ /* 0x000fe200078e0200 */
[----:B------:R-:W-:-:S04]  /*1520*/  IADD3 R3, PT, PT, R12, R3, RZ ;  /* 0x000000030c037210 */ /* 0x000fc80007ffe0ff */
[----:B------:R-:W-:-:S05]  /*1530*/  LEA.HI R3, R0, R3, RZ, 0x1f ;  /* 0x0000000300037211 */ /* 0x000fca00078ff8ff */
[----:B-1----:R-:W-:-:S04]  /*1540*/  IMAD.WIDE R2, R3, 0x4, R8 ;  /* 0x0000000403027825 */ /* 0x002fc800078e0208 */
[--C-:B------:R-:W-:Y:S02]  /*1550*/  IMAD.WIDE R6, R7, 0x4, R8.reuse ;  /* 0x0000000407067825 */ /* 0x100fe400078e0208 */
[----:B------:R-:W2:Y:S02]  /*1560*/  LDG.E R2, desc[UR6][R2.64] ;  /* 0x0000000602027981 */ /* 0x000ea4000c1e1900 */
[----:B------:R-:W-:Y:S02]  /*1570*/  IMAD.WIDE R8, R11, 0x4, R8 ;  /* 0x000000040b087825 */ /* 0x000fe400078e0208 */
[----:B------:R-:W2:Y:S04]  /*1580*/  LDG.E R11, desc[UR6][R6.64] ;  /* 0x00000006060b7981 */ /* 0x000ea8000c1e1900 */
[----:B------:R-:W3:Y:S01]  /*1590*/  LDG.E R0, desc[UR6][R8.64] ;  /* 0x0000000608007981 */ /* 0x000ee2000c1e1900 */
        /* <DEDUP_REMOVED lines=15> */
.L_x_21:
[----:B------:R-:W-:Y:S05]  /*1690*/  BSYNC.RECONVERGENT B1 ;  /* 0x0000000000017941 */ /* 0x000fea0003800200 */
.L_x_20:
[----:B------:R-:W1:Y:S01]  /*16a0*/  LDC.64 R2, c[0x0][0x380] ;  /* 0x0000e000ff027b82 */ /* 0x000e620000000a00 */
[----:B------:R-:W-:Y:S01]  /*16b0*/  IADD3 R10, PT, PT, R20, 0x1, RZ ;  /* 0x00000001140a7810 */ /* 0x000fe20007ffe0ff */
[----:B0-----:R-:W-:-:S03]  /*16c0*/  FADD R23, R23, -R0 ;  /* 0x8000000017177221 */ /* 0x001fc60000000000 */
        /* <DEDUP_REMOVED lines=8> */
[----:B-1----:R-:W-:-:S06]  /*1750*/  IMAD.WIDE R2, R11, 0x4, R2 ;  /* 0x000000040b027825 */ /* 0x002fcc00078e0202 */
        /* <DEDUP_REMOVED lines=16> */
.L_x_23:
[----:B------:R-:W-:Y:S05]  /*1860*/  BSYNC.RECONVERGENT B1 ;  /* 0x0000000000017941 */ /* 0x000fea0003800200 */
.L_x_22:
[----:B------:R-:W-:Y:S01]  /*1870*/  FADD R23, R23, -R0 ;  /* 0x8000000017177221 */ /* 0x000fe20000000000 */
[----:B------:R-:W-:-:S04]  /*1880*/  IADD3 R20, PT, PT, R20, 0x2, RZ ;  /* 0x0000000214147810 */ /* 0x000fc80007ffe0ff */
[----:B------:R1:W-:Y:S03]  /*1890*/  STG.E desc[UR6][R4.64], R23 ;  /* 0x0000001704007986 */ /* 0x0003e6000c101906 */
.L_x_19:
[----:B------:R-:W-:-:S04]  /*18a0*/  LOP3.LUT R0, R15, 0x1, RZ, 0xc0, !PT ;  /* 0x000000010f007812 */ /* 0x000fc800078ec0ff */
[----:B------:R-:W-:-:S13]  /*18b0*/  ISETP.NE.U32.AND P0, PT, R0, 0x1, PT ;  /* 0x000000010000780c */ /* 0x000fda0003f05070 */
[----:B------:R-:W-:Y:S05]  /*18c0*/  @P0 BRA `(.L_x_6) ;  /* 0x0000000000800947 */ /* 0x000fea0003800000 */
[----:B------:R-:W2:Y:S01]  /*18d0*/  LDC.64 R2, c[0x0][0x380] ;  /* 0x0000e000ff027b82 */ /* 0x000ea20000000a00 */
[CC--:B------:R-:W-:Y:S02]  /*18e0*/  VIMNMX R0, PT, PT, R19.reuse, R20.reuse, !PT ;  /* 0x0000001413007248 */ /* 0x0c0fe40007fe0100 */
[-C--:B------:R-:W-:Y:S02]  /*18f0*/  VIMNMX R7, PT, PT, R19, R20.reuse, PT ;  /* 0x0000001413077248 */ /* 0x080fe40003fe0100 */
[----:B------:R-:W-:Y:S01]  /*1900*/  IADD3 R9, PT, PT, R18, R20, RZ ;  /* 0x0000001412097210 */ /* 0x000fe20007ffe0ff */
[----:B------:R-:W-:Y:S01]  /*1910*/  IMAD R0, R0, R0, R0 ;  /* 0x0000000000007224 */ /* 0x000fe200078e0200 */
[----:B------:R-:W-:Y:S01]  /*1920*/  IADD3 R11, PT, PT, R17, R20, RZ ;  /* 0x00000014110b7210 */ /* 0x000fe20007ffe0ff */
[----:B------:R-:W-:-:S05]  /*1930*/  IMAD.IADD R7, R12, 0x1, R7 ;  /* 0x000000010c077824 */ /* 0x000fca00078e0207 */
[----:B------:R-:W-:Y:S01]  /*1940*/  LEA.HI R7, R0, R7, RZ, 0x1f ;  /* 0x0000000700077211 */ /* 0x000fe200078ff8ff */
[----:B--2---:R-:W-:-:S04]  /*1950*/  IMAD.WIDE R8, R9, 0x4, R2 ;  /* 0x0000000409087825 */ /* 0x004fc800078e0202 */
[--C-:B------:R-:W-:Y:S02]  /*1960*/  IMAD.WIDE R6, R7, 0x4, R2.reuse ;  /* 0x0000000407067825 */ /* 0x100fe400078e0202 */
[----:B------:R-:W2:Y:S02]  /*1970*/  LDG.E R9, desc[UR6][R8.64] ;  /* 0x0000000608097981 */ /* 0x000ea4000c1e1900 */
[----:B------:R-:W-:Y:S02]  /*1980*/  IMAD.WIDE R2, R11, 0x4, R2 ;  /* 0x000000040b027825 */ /* 0x000fe400078e0202 */
[----:B------:R-:W2:Y:S04]  /*1990*/  LDG.E R6, desc[UR6][R6.64] ;  /* 0x0000000606067981 */ /* 0x000ea8000c1e1900 */
[----:B------:R-:W3:Y:S01]  /*19a0*/  LDG.E R3, desc[UR6][R2.64] ;  /* 0x0000000602037981 */ /* 0x000ee2000c1e1900 */
[----:B------:R-:W4:Y:S01]  /*19b0*/  MUFU.RCP R10, R21 ;  /* 0x00000015000a7308 */ /* 0x000f220000001000 */
[----:B------:R-:W-:Y:S01]  /*19c0*/  BSSY.RECONVERGENT B1, `(.L_x_24) ;  /* 0x000000e000017945 */ /* 0x000fe20003800200 */
[----:B----4-:R-:W-:Y:S01]  /*19d0*/  FFMA R11, -R21, R10, 1 ;  /* 0x3f800000150b7423 */ /* 0x010fe2000000010a */
[----:B--2---:R-:W-:-:S04]  /*19e0*/  FMUL R0, R6, R9 ;  /* 0x0000000906007220 */ /* 0x004fc80000400000 */
[----:B---3--:R-:W-:-:S04]  /*19f0*/  FMUL R18, R0, R3 ;  /* 0x0000000300127220 */ /* 0x008fc80000400000 */
[----:B------:R-:W2:Y:S01]  /*1a00*/  FCHK P0, R18, R21 ;  /* 0x0000001512007302 */ /* 0x000ea20000000000 */
[----:B------:R-:W-:-:S04]  /*1a10*/  FFMA R0, R10, R11, R10 ;  /* 0x0000000b0a007223 */ /* 0x000fc8000000000a */
[----:B------:R-:W-:-:S04]  /*1a20*/  FFMA R10, R0, R18, RZ ;  /* 0x00000012000a7223 */ /* 0x000fc800000000ff */
[----:B------:R-:W-:-:S04]  /*1a30*/  FFMA R11, -R21, R10, R18 ;  /* 0x0000000a150b7223 */ /* 0x000fc80000000112 */
[----:B------:R-:W-:Y:S01]  /*1a40*/  FFMA R0, R0, R11, R10 ;  /* 0x0000000b00007223 */ /* 0x000fe2000000000a */
[----:B--2---:R-:W-:Y:S06]  /*1a50*/  @!P0 BRA `(.L_x_25) ;  /* 0x0000000000108947 */ /* 0x004fec0003800000 */
[----:B------:R-:W-:Y:S01]  /*1a60*/  IMAD.MOV.U32 R0, RZ, RZ, R18 ;  /* 0x000000ffff007224 */ /* 0x000fe200078e0012 */
[----:B------:R-:W-:Y:S02]  /*1a70*/  MOV R3, R21 ;  /* 0x0000001500037202 */ /* 0x000fe40000000f00 */
[----:B------:R-:W-:-:S07]  /*1a80*/  MOV R24, 0x1aa0 ;  /* 0x00001aa000187802 */ /* 0x000fce0000000f00 */
[----:B01----:R-:W-:Y:S05]  /*1a90*/  CALL.REL.NOINC `($__internal_0_$__cuda_sm3x_div_rn_noftz_f32_slowpath) ;  /* 0x0000000000307944 */ /* 0x003fea0003c00000 */
.L_x_25:
[----:B------:R-:W-:Y:S05]  /*1aa0*/  BSYNC.RECONVERGENT B1 ;  /* 0x0000000000017941 */ /* 0x000fea0003800200 */
.L_x_24:
[----:B01----:R-:W-:-:S05]  /*1ab0*/  FADD R23, -R0, R23 ;  /* 0x0000001700177221 */ /* 0x003fca0000000100 */
[----:B------:R4:W-:Y:S02]  /*1ac0*/  STG.E desc[UR6][R4.64], R23 ;  /* 0x0000001704007986 */ /* 0x0009e4000c101906 */
.L_x_6:
[----:B------:R-:W-:Y:S05]  /*1ad0*/  BSYNC.RECONVERGENT B0 ;  /* 0x0000000000007941 */ /* 0x000fea0003800200 */
.L_x_5:
[----:B------:R-:W1:Y:S01]  /*1ae0*/  LDCU UR4, c[0x0][0x388] ;  /* 0x00007100ff0477ac */ /* 0x000e620008000800 */
[----:B------:R-:W-:Y:S01]  /*1af0*/  IADD3 R16, PT, PT, R16, 0x1, RZ ;  /* 0x0000000110107810 */ /* 0x000fe20007ffe0ff */
[----:B------:R-:W-:Y:S01]  /*1b00*/  VIADD R14, R14, 0x1 ;  /* 0x000000010e0e7836 */ /* 0x000fe20000000000 */
[----:B------:R-:W-:Y:S01]  /*1b10*/  IADD3 R15, PT, PT, R15, 0x1, RZ ;  /* 0x000000010f0f7810 */ /* 0x000fe20007ffe0ff */
[----:B------:R-:W-:Y:S01]  /*1b20*/  BAR.SYNC.DEFER_BLOCKING 0x0 ;  /* 0x0000000000007b1d */ /* 0x000fe20000010000 */
[----:B-1----:R-:W-:-:S13]  /*1b30*/  ISETP.NE.AND P0, PT, R16, UR4, PT ;  /* 0x0000000410007c0c */ /* 0x002fda000bf05270 */
[----:B------:R-:W-:Y:S05]  /*1b40*/  @P0 BRA `(.L_x_26) ;  /* 0xffffffe400f00947 */ /* 0x000fea000383ffff */
[----:B------:R-:W-:Y:S05]  /*1b50*/  EXIT ;  /* 0x000000000000794d */ /* 0x000fea0003800000 */
        .weak           $__internal_0_$__cuda_sm3x_div_rn_noftz_f32_slowpath
        .type           $__internal_0_$__cuda_sm3x_div_rn_noftz_f32_slowpath,@function
        .size           $__internal_0_$__cuda_sm3x_div_rn_noftz_f32_slowpath,(.L_x_78 - $__internal_0_$__cuda_sm3x_div_rn_noftz_f32_slowpath)
$__internal_0_$__cuda_sm3x_div_rn_noftz_f32_slowpath:
[----:B------:R-:W-:Y:S01]  /*1b60*/  SHF.R.U32.HI R25, RZ, 0x17, R3 ;  /* 0x00000017ff197819 */ /* 0x000fe20000011603 */
[----:B------:R-:W-:Y:S01]  /*1b70*/  BSSY.RECONVERGENT B2, `(.L_x_27) ;  /* 0x0000062000027945 */ /* 0x000fe20003800200 */
[----:B------:R-:W-:Y:S02]  /*1b80*/  SHF.R.U32.HI R26, RZ, 0x17, R0 ;  /* 0x00000017ff1a7819 */ /* 0x000fe40000011600 */
[----:B------:R-:W-:Y:S02]  /*1b90*/  LOP3.LUT R25, R25, 0xff, RZ, 0xc0, !PT ;  /* 0x000000ff19197812 */ /* 0x000fe400078ec0ff */
[----:B------:R-:W-:Y:S02]  /*1ba0*/  LOP3.LUT R26, R26, 0xff, RZ, 0xc0, !PT ;  /* 0x000000ff1a1a7812 */ /* 0x000fe400078ec0ff */
[----:B------:R-:W-:-:S03]  /*1bb0*/  IADD3 R28, PT, PT, R25, -0x1, RZ ;  /* 0xffffffff191c7810 */ /* 0x000fc60007ffe0ff */
[----:B------:R-:W-:Y:S01]  /*1bc0*/  VIADD R27, R26, 0xffffffff ;  /* 0xffffffff1a1b7836 */ /* 0x000fe20000000000 */
[----:B------:R-:W-:-:S04]  /*1bd0*/  ISETP.GT.U32.AND P0, PT, R28, 0xfd, PT ;  /* 0x000000fd1c00780c */ /* 0x000fc80003f04070 */
[----:B------:R-:W-:-:S13]  /*1be0*/  ISETP.GT.U32.OR P0, PT, R27, 0xfd, P0 ;  /* 0x000000fd1b00780c */ /* 0x000fda0000704470 */
[----:B------:R-:W-:Y:S01]  /*1bf0*/  @!P0 MOV R2, RZ ;  /* 0x000000ff00028202 */ /* 0x000fe20000000f00 */
[----:B------:R-:W-:Y:S06]  /*1c00*/  @!P0 BRA `(.L_x_28) ;  /* 0x00000000005c8947 */ /* 0x000fec0003800000 */
[----:B------:R-:W-:Y:S02]  /*1c10*/  FSETP.GTU.FTZ.AND P0, PT, |R0|, +INF , PT ;  /* 0x7f8000000000780b */ /* 0x000fe40003f1c200 */
[----:B------:R-:W-:-:S04]  /*1c20*/  FSETP.GTU.FTZ.AND P1, PT, |R3|, +INF , PT ;  /* 0x7f8000000300780b */ /* 0x000fc80003f3c200 */
[----:B------:R-:W-:-:S13]  /*1c30*/  PLOP3.LUT P0, PT, P0, P1, PT, 0xf8, 0x8f ;  /* 0x00000000008f781c */ /* 0x000fda0000703f70 */
[----:B------:R-:W-:Y:S05]  /*1c40*/  @P0 BRA `(.L_x_29) ;  /* 0x00000004004c0947 */ /* 0x000fea0003800000 */
[----:B------:R-:W-:-:S13]  /*1c50*/  LOP3.LUT P0, RZ, R3, 0x7fffffff, R0, 0xc8, !PT ;  /* 0x7fffffff03ff7812 */ /* 0x000fda000780c800 */
[----:B------:R-:W-:Y:S05]  /*1c60*/  @!P0 BRA `(.L_x_30) ;  /* 0x00000004003c8947 */ /* 0x000fea0003800000 */
[C---:B------:R-:W-:Y:S02]  /*1c70*/  FSETP.NEU.FTZ.AND P3, PT, |R0|.reuse, +INF , PT ;  /* 0x7f8000000000780b */ /* 0x040fe40003f7d200 */
[----:B------:R-:W-:Y:S02]  /*1c80*/  FSETP.NEU.FTZ.AND P1, PT, |R3|, +INF , PT ;  /* 0x7f8000000300780b */ /* 0x000fe40003f3d200 */
[----:B------:R-:W-:-:S11]  /*1c90*/  FSETP.NEU.FTZ.AND P0, PT, |R0|, +INF , PT ;  /* 0x7f8000000000780b */ /* 0x000fd60003f1d200 */
[----:B------:R-:W-:Y:S05]  /*1ca0*/  @!P1 BRA !P3, `(.L_x_30) ;  /* 0x00000004002c9947 */ /* 0x000fea0005800000 */
[----:B------:R-:W-:-:S04]  /*1cb0*/  LOP3.LUT P3, RZ, R0, 0x7fffffff, RZ, 0xc0, !PT ;  /* 0x7fffffff00ff7812 */ /* 0x000fc8000786c0ff */
[----:B------:R-:W-:-:S13]  /*1cc0*/  PLOP3.LUT P1, PT, P1, P3, PT, 0x2f, 0xf2 ;  /* 0x0000000000f2781c */ /* 0x000fda0000f26577 */
[----:B------:R-:W-:Y:S05]  /*1cd0*/  @P1 BRA `(.L_x_31) ;  /* 0x0000000400181947 */ /* 0x000fea0003800000 */
[----:B------:R-:W-:-:S04]  /*1ce0*/  LOP3.LUT P1, RZ, R3, 0x7fffffff, RZ, 0xc0, !PT ;  /* 0x7fffffff03ff7812 */ /* 0x000fc8000782c0ff */
[----:B------:R-:W-:-:S13]  /*1cf0*/  PLOP3.LUT P0, PT, P0, P1, PT, 0x2f, 0xf2 ;  /* 0x0000000000f2781c */ /* 0x000fda0000702577 */
[----:B------:R-:W-:Y:S05]  /*1d00*/  @P0 BRA `(.L_x_32) ;  /* 0x0000000400000947 */ /* 0x000fea0003800000 */
[----:B------:R-:W-:Y:S02]  /*1d10*/  ISETP.GE.AND P0, PT, R27, RZ, PT ;  /* 0x000000ff1b00720c */ /* 0x000fe40003f06270 */
[----:B------:R-:W-:-:S11]  /*1d20*/  ISETP.GE.AND P1, PT, R28, RZ, PT ;  /* 0x000000ff1c00720c */ /* 0x000fd60003f26270 */
[----:B------:R-:W-:Y:S01]  /*1d30*/  @P0 MOV R2, RZ ;  /* 0x000000ff00020202 */ /* 0x000fe20000000f00 */
[----:B------:R-:W-:Y:S02]  /*1d40*/  @!P0 IMAD.MOV.U32 R2, RZ, RZ, -0x40 ;  /* 0xffffffc0ff028424 */ /* 0x000fe400078e00ff */
[----:B------:R-:W-:Y:S01]  /*1d50*/  @!P0 FFMA R0, R0, 1.84467440737095516160e+19, RZ ;  /* 0x5f80000000008823 */ /* 0x000fe200000000ff */
[----:B------:R-:W-:Y:S02]  /*1d60*/  @!P1 FFMA R3, R3, 1.84467440737095516160e+19, RZ ;  /* 0x5f80000003039823 */ /* 0x000fe400000000ff */
[----:B------:R-:W-:-:S07]  /*1d70*/  @!P1 IADD3 R2, PT, PT, R2, 0x40, RZ ;  /* 0x0000004002029810 */ /* 0x000fce0007ffe0ff */
.L_x_28:
[----:B------:R-:W-:Y:S01]  /*1d80*/  LEA R28, R25, 0xc0800000, 0x17 ;  /* 0xc0800000191c7811 */ /* 0x000fe200078eb8ff */
[----:B------:R-:W-:Y:S01]  /*1d90*/  VIADD R26, R26, 0xffffff81 ;  /* 0xffffff811a1a7836 */ /* 0x000fe20000000000 */
[----:B------:R-:W-:Y:S02]  /*1da0*/  BSSY.RECONVERGENT B3, `(.L_x_33) ;  /* 0x0000035000037945 */ /* 0x000fe40003800200 */
[----:B------:R-:W-:Y:S01]  /*1db0*/  IADD3 R27, PT, PT, -R28, R3, RZ ;  /* 0x000000031c1b7210 */ /* 0x000fe20007ffe1ff */
[C---:B------:R-:W-:Y:S01]  /*1dc0*/  IMAD R0, R26.reuse, -0x800000, R0 ;  /* 0xff8000001a007824 */ /* 0x040fe200078e0200 */
[----:B------:R-:W-:Y:S02]  /*1dd0*/  IADD3 R29, PT, PT, R26, 0x7f, -R25 ;  /* 0x0000007f1a1d7810 */ /* 0x000fe40007ffe819 */
[----:B------:R-:W0:Y:S01]  /*1de0*/  MUFU.RCP R28, R27 ;  /* 0x0000001b001c7308 */ /* 0x000e220000001000 */
[----:B------:R-:W-:Y:S01]  /*1df0*/  FADD.FTZ R3, -R27, -RZ ;  /* 0x800000ff1b037221 */ /* 0x000fe20000010100 */
[----:B------:R-:W-:-:S03]  /*1e00*/  IADD3 R26, PT, PT, R29, R2, RZ ;  /* 0x000000021d1a7210 */ /* 0x000fc60007ffe0ff */
[----:B0-----:R-:W-:-:S04]  /*1e10*/  FFMA R25, R28, R3, 1 ;  /* 0x3f8000001c197423 */ /* 0x001fc80000000003 */
[----:B------:R-:W-:-:S04]  /*1e20*/  FFMA R25, R28, R25, R28 ;  /* 0x000000191c197223 */ /* 0x000fc8000000001c */
[----:B------:R-:W-:-:S04]  /*1e30*/  FFMA R2, R0, R25, RZ ;  /* 0x0000001900027223 */ /* 0x000fc800000000ff */
[----:B------:R-:W-:-:S04]  /*1e40*/  FFMA R28, R3, R2, R0 ;  /* 0x00000002031c7223 */ /* 0x000fc80000000000 */
[----:B------:R-:W-:-:S04]  /*1e50*/  FFMA R2, R25, R28, R2 ;  /* 0x0000001c19027223 */ /* 0x000fc80000000002 */
[----:B------:R-:W-:-:S04]  /*1e60*/  FFMA R3, R3, R2, R0 ;  /* 0x0000000203037223 */ /* 0x000fc80000000000 */
[----:B------:R-:W-:-:S05]  /*1e70*/  FFMA R27, R25, R3, R2 ;  /* 0x00000003191b7223 */ /* 0x000fca0000000002 */
[----:B------:R-:W-:-:S04]  /*1e80*/  SHF.R.U32.HI R0, RZ, 0x17, R27 ;  /* 0x00000017ff007819 */ /* 0x000fc8000001161b */
[----:B------:R-:W-:-:S04]  /*1e90*/  LOP3.LUT R29, R0, 0xff, RZ, 0xc0, !PT ;  /* 0x000000ff001d7812 */ /* 0x000fc800078ec0ff */
[----:B------:R-:W-:-:S05]  /*1ea0*/  IADD3 R0, PT, PT, R29, R26, RZ ;  /* 0x0000001a1d007210 */ /* 0x000fca0007ffe0ff */
[----:B------:R-:W-:-:S05]  /*1eb0*/  VIADD R28, R0, 0xffffffff ;  /* 0xffffffff001c7836 */ /* 0x000fca0000000000 */
[----:B------:R-:W-:-:S13]  /*1ec0*/  ISETP.GE.U32.AND P0, PT, R28, 0xfe, PT ;  /* 0x000000fe1c00780c */ /* 0x000fda0003f06070 */
[----:B------:R-:W-:Y:S05]  /*1ed0*/  @!P0 BRA `(.L_x_34) ;  /* 0x0000000000808947 */ /* 0x000fea0003800000 */
[----:B------:R-:W-:-:S13]  /*1ee0*/  ISETP.GT.AND P0, PT, R0, 0xfe, PT ;  /* 0x000000fe0000780c */ /* 0x000fda0003f04270 */
[----:B------:R-:W-:Y:S05]  /*1ef0*/  @P0 BRA `(.L_x_35) ;  /* 0x00000000006c0947 */ /* 0x000fea0003800000 */
[----:B------:R-:W-:-:S13]  /*1f00*/  ISETP.GE.AND P0, PT, R0, 0x1, PT ;  /* 0x000000010000780c */ /* 0x000fda0003f06270 */
[----:B------:R-:W-:Y:S05]  /*1f10*/  @P0 BRA `(.L_x_36) ;  /* 0x0000000000740947 */ /* 0x000fea0003800000 */
[----:B------:R-:W-:Y:S02]  /*1f20*/  ISETP.GE.AND P0, PT, R0, -0x18, PT ;  /* 0xffffffe80000780c */ /* 0x000fe40003f06270 */
[----:B------:R-:W-:-:S11]  /*1f30*/  LOP3.LUT R27, R27, 0x80000000, RZ, 0xc0, !PT ;  /* 0x800000001b1b7812 */ /* 0x000fd600078ec0ff */
[----:B------:R-:W-:Y:S05]  /*1f40*/  @!P0 BRA `(.L_x_36) ;  /* 0x0000000000688947 */ /* 0x000fea0003800000 */
[CCC-:B------:R-:W-:Y:S01]  /*1f50*/  FFMA.RP R26, R25.reuse, R3.reuse, R2.reuse ;  /* 0x00000003191a7223 */ /* 0x1c0fe20000008002 */
[CCC-:B------:R-:W-:Y:S01]  /*1f60*/  FFMA.RM R29, R25.reuse, R3.reuse, R2.reuse ;  /* 0x00000003191d7223 */ /* 0x1c0fe20000004002 */
[----:B------:R-:W-:Y:S01]  /*1f70*/  FFMA.RZ R2, R25, R3, R2 ;  /* 0x0000000319027223 */ /* 0x000fe2000000c002 */
[C---:B------:R-:W-:Y:S02]  /*1f80*/  IADD3 R3, PT, PT, R0.reuse, 0x20, RZ ;  /* 0x0000002000037810 */ /* 0x040fe40007ffe0ff */
[----:B------:R-:W-:Y:S02]  /*1f90*/  ISETP.NE.AND P3, PT, R0, RZ, PT ;  /* 0x000000ff0000720c */ /* 0x000fe40003f65270 */
[----:B------:R-:W-:Y:S02]  /*1fa0*/  LOP3.LUT R2, R2, 0x7fffff, RZ, 0xc0, !PT ;  /* 0x007fffff02027812 */ /* 0x000fe400078ec0ff */
[----:B------:R-:W-:Y:S02]  /*1fb0*/  ISETP.NE.AND P1, PT, R0, RZ, PT ;  /* 0x000000ff0000720c */ /* 0x000fe40003f25270 */
[----:B------:R-:W-:-:S02]  /*1fc0*/  LOP3.LUT R2, R2, 0x800000, RZ, 0xfc, !PT ;  /* 0x0080000002027812 */ /* 0x000fc400078efcff */
[----:B------:R-:W-:Y:S02]  /*1fd0*/  IADD3 R25, PT, PT, -R0, RZ, RZ ;  /* 0x000000ff00197210 */ /* 0x000fe40007ffe1ff */
[----:B------:R-:W-:Y:S02]  /*1fe0*/  SHF.L.U32 R3, R2, R3, RZ ;  /* 0x0000000302037219 */ /* 0x000fe400000006ff */
[----:B------:R-:W-:Y:S02]  /*1ff0*/  FSETP.NEU.FTZ.AND P0, PT, R26, R29, PT ;  /* 0x0000001d1a00720b */ /* 0x000fe40003f1d000 */
[----:B------:R-:W-:Y:S02]  /*2000*/  SEL R25, R25, RZ, P3 ;  /* 0x000000ff19197207 */ /* 0x000fe40001800000 */
[----:B------:R-:W-:Y:S02]  /*2010*/  ISETP.NE.AND P1, PT, R3, RZ, P1 ;  /* 0x000000ff0300720c */ /* 0x000fe40000f25270 */
[----:B------:R-:W-:-:S02]  /*2020*/  SHF.R.U32.HI R25, RZ, R25, R2 ;  /* 0x00000019ff197219 */ /* 0x000fc40000011602 */
[----:B------:R-:W-:Y:S02]  /*2030*/  PLOP3.LUT P0, PT, P0, P1, PT, 0xf8, 0x8f ;  /* 0x00000000008f781c */ /* 0x000fe40000703f70 */
[----:B------:R-:W-:Y:S02]  /*2040*/  SHF.R.U32.HI R3, RZ, 0x1, R25 ;  /* 0x00000001ff037819 */ /* 0x000fe40000011619 */
[----:B------:R-:W-:-:S04]  /*2050*/  SEL R0, RZ, 0x1, !P0 ;  /* 0x00000001ff007807 */ /* 0x000fc80004000000 */
[----:B------:R-:W-:-:S04]  /*2060*/  LOP3.LUT R0, R0, 0x1, R3, 0xf8, !PT ;  /* 0x0000000100007812 */ /* 0x000fc800078ef803 */
[----:B------:R-:W-:-:S04]  /*2070*/  LOP3.LUT R0, R0, R25, RZ, 0xc0, !PT ;  /* 0x0000001900007212 */ /* 0x000fc800078ec0ff */
[----:B------:R-:W-:-:S04]  /*2080*/  IADD3 R0, PT, PT, R3, R0, RZ ;  /* 0x0000000003007210 */ /* 0x000fc80007ffe0ff */
[----:B------:R-:W-:Y:S01]  /*2090*/  LOP3.LUT R27, R0, R27, RZ, 0xfc, !PT ;  /* 0x0000001b001b7212 */ /* 0x000fe200078efcff */
[----:B------:R-:W-:Y:S06]  /*20a0*/  BRA `(.L_x_36) ;  /* 0x0000000000107947 */ /* 0x000fec0003800000 */
.L_x_35:
[----:B------:R-:W-:-:S04]  /*20b0*/  LOP3.LUT R27, R27, 0x80000000, RZ, 0xc0, !PT ;  /* 0x800000001b1b7812 */ /* 0x000fc800078ec0ff */
[----:B------:R-:W-:Y:S01]  /*20c0*/  LOP3.LUT R27, R27, 0x7f800000, RZ, 0xfc, !PT ;  /* 0x7f8000001b1b7812 */ /* 0x000fe200078efcff */
[----:B------:R-:W-:Y:S06]  /*20d0*/  BRA `(.L_x_36) ;  /* 0x0000000000047947 */ /* 0x000fec0003800000 */
.L_x_34:
[----:B------:R-:W-:-:S07]  /*20e0*/  IMAD R27, R26, 0x800000, R27 ;  /* 0x008000001a1b7824 */ /* 0x000fce00078e021b */
.L_x_36:
[----:B------:R-:W-:Y:S05]  /*20f0*/  BSYNC.RECONVERGENT B3 ;  /* 0x0000000000037941 */ /* 0x000fea0003800200 */
.L_x_33:
[----:B------:R-:W-:Y:S05]  /*2100*/  BRA `(.L_x_37) ;  /* 0x0000000000207947 */ /* 0x000fea0003800000 */
.L_x_32:
[----:B------:R-:W-:-:S04]  /*2110*/  LOP3.LUT R0, R3, 0x80000000, R0, 0x48, !PT ;  /* 0x8000000003007812 */ /* 0x000fc800078e4800 */
[----:B------:R-:W-:Y:S01]  /*2120*/  LOP3.LUT R27, R0, 0x7f800000, RZ, 0xfc, !PT ;  /* 0x7f800000001b7812 */ /* 0x000fe200078efcff */
[----:B------:R-:W-:Y:S06]  /*2130*/  BRA `(.L_x_37) ;  /* 0x0000000000147947 */ /* 0x000fec0003800000 */
.L_x_31:
[----:B------:R-:W-:Y:S01]  /*2140*/  LOP3.LUT R27, R3, 0x80000000, R0, 0x48, !PT ;  /* 0x80000000031b7812 */ /* 0x000fe200078e4800 */
[----:B------:R-:W-:Y:S06]  /*2150*/  BRA `(.L_x_37) ;  /* 0x00000000000c7947 */ /* 0x000fec0003800000 */
.L_x_30:
[----:B------:R-:W0:Y:S01]  /*2160*/  MUFU.RSQ R27, -QNAN ;  /* 0xffc00000001b7908 */ /* 0x000e220000001400 */
[----:B------:R-:W-:Y:S05]  /*2170*/  BRA `(.L_x_37) ;  /* 0x0000000000047947 */ /* 0x000fea0003800000 */
.L_x_29:
[----:B------:R-:W-:-:S07]  /*2180*/  FADD.FTZ R27, R0, R3 ;  /* 0x00000003001b7221 */ /* 0x000fce0000010000 */
.L_x_37:
[----:B------:R-:W-:Y:S05]  /*2190*/  BSYNC.RECONVERGENT B2 ;  /* 0x0000000000027941 */ /* 0x000fea0003800200 */
.L_x_27:
[----:B------:R-:W-:Y:S01]  /*21a0*/  HFMA2 R3, -RZ, RZ, 0, 0 ;  /* 0x00000000ff037431 */ /* 0x000fe200000001ff */
[----:B------:R-:W-:Y:S02]  /*21b0*/  MOV R2, R24 ;  /* 0x0000001800027202 */ /* 0x000fe40000000f00 */
[----:B0-----:R-:W-:Y:S02]  /*21c0*/  MOV R0, R27 ;  /* 0x0000001b00007202 */ /* 0x001fe40000000f00 */
[----:B------:R-:W-:Y:S05]  /*21d0*/  RET.REL.NODEC R2 `(_Z14LDLt_max_row_kPfi) ;  /* 0xffffffdc02887950 */ /* 0x000fea0003c3ffff */
.L_x_38:
[----:B------:R-:W-:-:S00]  /*21e0*/  BRA `(.L_x_38) ;  /* 0xfffffffc00fc7947 */ /* 0x000fc0000383ffff */
[----:B------:R-:W-:-:S00]  /*21f0*/  NOP ;  /* 0x0000000000007918 */ /* 0x000fc00000000000 */
        /* <DEDUP_REMOVED lines=8> */
.L_x_78:


//--------------------- .text._Z14LDLt_max_col_kPfi --------------------------
	.section	.text._Z14LDLt_max_col_kPfi,"ax",@progbits
	.align	128
        .global         _Z14LDLt_max_col_kPfi
        .type           _Z14LDLt_max_col_kPfi,@function
        .size           _Z14LDLt_max_col_kPfi,(.L_x_79 - _Z14LDLt_max_col_kPfi)
        .other          _Z14LDLt_max_col_kPfi,@"STO_CUDA_ENTRY STV_DEFAULT"
_Z14LDLt_max_col_kPfi:
.text._Z14LDLt_max_col_kPfi:
        /* <DEDUP_REMOVED lines=49> */
.L_x_65:
        /* <DEDUP_REMOVED lines=19> */
.L_x_42:
        /* <DEDUP_REMOVED lines=48> */
.L_x_41:
        /* <DEDUP_REMOVED lines=31> */
.L_x_43:
        /* <DEDUP_REMOVED lines=29> */
.L_x_40:
[----:B0-----:R-:W-:Y:S05]  /*0b00*/  BSYNC.RECONVERGENT B0 ;  /* 0x0000000000007941 */ /* 0x001fea0003800200 */
.L_x_39:
[----:B------:R-:W-:Y:S01]  /*0b10*/  BAR.SYNC.DEFER_BLOCKING 0x0 ;  /* 0x0000000000007b1d */ /* 0x000fe20000010000 */
[----:B------:R-:W-:-:S05]  /*0b20*/  ISETP.GT.U32.AND P0, PT, R19, R16, PT ;  /* 0x000000101300720c */ /* 0x000fca0003f04070 */
[----:B------:R-:W-:Y:S08]  /*0b30*/  BSSY.RECONVERGENT B0, `(.L_x_44) ;  /* 0x00000fa000007945 */ /* 0x000ff00003800200 */
[----:B------:R-:W-:Y:S05]  /*0b40*/  @!P0 BRA `(.L_x_45) ;  /* 0x0000000c00e08947 */ /* 0x000fea0003800000 */
        /* <DEDUP_REMOVED lines=15> */
[----:B------:R-:W-:Y:S05]  /*0c40*/  CALL.REL.NOINC `($__internal_1_$__cuda_sm3x_div_rn_noftz_f32_slowpath) ;  /* 0x0000000c00c47944 */ /* 0x000fea0003c00000 */
[----:B------:R-:W-:-:S07]  /*0c50*/  MOV R23, R0 ;  /* 0x0000000000177202 */ /* 0x000fce0000000f00 */
.L_x_47:
[----:B------:R-:W-:Y:S05]  /*0c60*/  BSYNC.RECONVERGENT B1 ;  /* 0x0000000000017941 */ /* 0x000fea0003800200 */
.L_x_46:
        /* <DEDUP_REMOVED lines=10> */
.L_x_57:
        /* <DEDUP_REMOVED lines=27> */
[----:B0-----:R-:W-:Y:S05]  /*0ec0*/  CALL.REL.NOINC `($__internal_1_$__cuda_sm3x_div_rn_noftz_f32_slowpath) ;  /* 0x0000000c00247944 */ /* 0x001fea0003c00000 */
.L_x_50:
[----:B------:R-:W-:Y:S05]  /*0ed0*/  BSYNC.RECONVERGENT B1 ;  /* 0x0000000000017941 */ /* 0x000fea0003800200 */
.L_x_49:
        /* <DEDUP_REMOVED lines=26> */
[----:B------:R-:W-:Y:S05]  /*1080*/  CALL.REL.NOINC `($__internal_1_$__cuda_sm3x_div_rn_noftz_f32_slowpath) ;  /* 0x0000000800b47944 */ /* 0x000fea0003c00000 */
.L_x_52:
[----:B------:R-:W-:Y:S05]  /*1090*/  BSYNC.RECONVERGENT B1 ;  /* 0x0000000000017941 */ /* 0x000fea0003800200 */
.L_x_51:
        /* <DEDUP_REMOVED lines=26> */
[----:B------:R-:W-:Y:S05]  /*1240*/  CALL.REL.NOINC `($__internal_1_$__cuda_sm3x_div_rn_noftz_f32_slowpath) ;  /* 0x0000000800447944 */ /* 0x000fea0003c00000 */
.L_x_54:
[----:B------:R-:W-:Y:S05]  /*1250*/  BSYNC.RECONVERGENT B1 ;  /* 0x0000000000017941 */ /* 0x000fea0003800200 */
.L_x_53:
        /* <DEDUP_REMOVED lines=26> */
[----:B------:R-:W-:Y:S05]  /*1400*/  CALL.REL.NOINC `($__internal_1_$__cuda_sm3x_div_rn_noftz_f32_slowpath) ;  /* 0x0000000400d47944 */ /* 0x000fea0003c00000 */
.L_x_56:
[----:B------:R-:W-:Y:S05]  /*1410*/  BSYNC.RECONVERGENT B1 ;  /* 0x0000000000017941 */ /* 0x000fea0003800200 */
.L_x_55:
[----:B------:R-:W-:Y:S01]  /*1420*/  FADD R23, R23, -R0 ;  /* 0x8000000017177221 */ /* 0x000fe20000000000 */
[----:B------:R-:W-:-:S04]  /*1430*/  IADD3 R22, PT, PT, R22, 0x4, RZ ;  /* 0x0000000416167810 */ /* 0x000fc80007ffe0ff */
[----:B------:R2:W-:Y:S01]  /*1440*/  STG.E desc[UR6][R4.64], R23 ;  /* 0x0000001704007986 */ /* 0x0005e2000c101906 */
[----:B------:R-:W-:-:S13]  /*1450*/  ISETP.NE.AND P0, PT, R22, R20, PT ;  /* 0x000000141600720c */ /* 0x000fda0003f05270 */
[----:B--2---:R-:W-:Y:S05]  /*1460*/  @P0 BRA `(.L_x_57) ;  /* 0xfffffff800280947 */ /* 0x004fea000383ffff */
.L_x_48:
        /* <DEDUP_REMOVED lines=34> */
.L_x_60:
[----:B------:R-:W-:Y:S05]  /*1690*/  BSYNC.RECONVERGENT B1 ;  /* 0x0000000000017941 */ /* 0x000fea0003800200 */
.L_x_59:
        /* <DEDUP_REMOVED lines=28> */
.L_x_62:
[----:B------:R-:W-:Y:S05]  /*1860*/  BSYNC.RECONVERGENT B1 ;  /* 0x0000000000017941 */ /* 0x000fea0003800200 */
.L_x_61:
[----:B------:R-:W-:Y:S01]  /*1870*/  FADD R23, R23, -R0 ;  /* 0x8000000017177221 */ /* 0x000fe20000000000 */
[----:B------:R-:W-:-:S04]  /*1880*/  IADD3 R20, PT, PT, R20, 0x2, RZ ;  /* 0x0000000214147810 */ /* 0x000fc80007ffe0ff */
[----:B------:R1:W-:Y:S03]  /*1890*/  STG.E desc[UR6][R4.64], R23 ;  /* 0x0000001704007986 */ /* 0x0003e6000c101906 */
.L_x_58:
        /* <DEDUP_REMOVED lines=31> */
[----:B01----:R-:W-:Y:S05]  /*1a90*/  CALL.REL.NOINC `($__internal_1_$__cuda_sm3x_div_rn_noftz_f32_slowpath) ;  /* 0x0000000000307944 */ /* 0x003fea0003c00000 */
.L_x_64:
[----:B------:R-:W-:Y:S05]  /*1aa0*/  BSYNC.RECONVERGENT B1 ;  /* 0x0000000000017941 */ /* 0x000fea0003800200 */
.L_x_63:
[----:B01----:R-:W-:-:S05]  /*1ab0*/  FADD R23, -R0, R23 ;  /* 0x0000001700177221 */ /* 0x003fca0000000100 */
[----:B------:R4:W-:Y:S02]  /*1ac0*/  STG.E desc[UR6][R4.64], R23 ;  /* 0x0000001704007986 */ /* 0x0009e4000c101906 */
.L_x_45:
[----:B------:R-:W-:Y:S05]  /*1ad0*/  BSYNC.RECONVERGENT B0 ;  /* 0x0000000000007941 */ /* 0x000fea0003800200 */
.L_x_44:
        /* <DEDUP_REMOVED lines=8> */
        .weak           $__internal_1_$__cuda_sm3x_div_rn_noftz_f32_slowpath
        .type           $__internal_1_$__cuda_sm3x_div_rn_noftz_f32_slowpath,@function
        .size           $__internal_1_$__cuda_sm3x_div_rn_noftz_f32_slowpath,(.L_x_79 - $__internal_1_$__cuda_sm3x_div_rn_noftz_f32_slowpath)
$__internal_1_$__cuda_sm3x_div_rn_noftz_f32_slowpath:
        /* <DEDUP_REMOVED lines=34> */
.L_x_67:
        /* <DEDUP_REMOVED lines=51> */
.L_x_74:
[----:B------:R-:W-:-:S04]  /*20b0*/  LOP3.LUT R27, R27, 0x80000000, RZ, 0xc0, !PT ;  /* 0x800000001b1b7812 */ /* 0x000fc800078ec0ff */
[----:B------:R-:W-:Y:S01]  /*20c0*/  LOP3.LUT R27, R27, 0x7f800000, RZ, 0xfc, !PT ;  /* 0x7f8000001b1b7812 */ /* 0x000fe200078efcff */
[----:B------:R-:W-:Y:S06]  /*20d0*/  BRA `(.L_x_75) ;  /* 0x0000000000047947 */ /* 0x000fec0003800000 */
.L_x_73:
[----:B------:R-:W-:-:S07]  /*20e0*/  IMAD R27, R26, 0x800000, R27 ;  /* 0x008000001a1b7824 */ /* 0x000fce00078e021b */
.L_x_75:
[----:B------:R-:W-:Y:S05]  /*20f0*/  BSYNC.RECONVERGENT B3 ;  /* 0x0000000000037941 */ /* 0x000fea0003800200 */
.L_x_72:
[----:B------:R-:W-:Y:S05]  /*2100*/  BRA `(.L_x_76) ;  /* 0x0000000000207947 */ /* 0x000fea0003800000 */
.L_x_71:
[----:B------:R-:W-:-:S04]  /*2110*/  LOP3.LUT R0, R3, 0x80000000, R0, 0x48, !PT ;  /* 0x8000000003007812 */ /* 0x000fc800078e4800 */
[----:B------:R-:W-:Y:S01]  /*2120*/  LOP3.LUT R27, R0, 0x7f800000, RZ, 0xfc, !PT ;  /* 0x7f800000001b7812 */ /* 0x000fe200078efcff */
[----:B------:R-:W-:Y:S06]  /*2130*/  BRA `(.L_x_76) ;  /* 0x0000000000147947 */ /* 0x000fec0003800000 */
.L_x_70:
[----:B------:R-:W-:Y:S01]  /*2140*/  LOP3.LUT R27, R3, 0x80000000, R0, 0x48, !PT ;  /* 0x80000000031b7812 */ /* 0x000fe200078e4800 */
[----:B------:R-:W-:Y:S06]  /*2150*/  BRA `(.L_x_76) ;  /* 0x00000000000c7947 */ /* 0x000fec0003800000 */
.L_x_69:
[----:B------:R-:W0:Y:S01]  /*2160*/  MUFU.RSQ R27, -QNAN ;  /* 0xffc00000001b7908 */ /* 0x000e220000001400 */
[----:B------:R-:W-:Y:S05]  /*2170*/  BRA `(.L_x_76) ;  /* 0x0000000000047947 */ /* 0x000fea0003800000 */
.L_x_68:
[----:B------:R-:W-:-:S07]  /*2180*/  FADD.FTZ R27, R0, R3 ;  /* 0x00000003001b7221 */ /* 0x000fce0000010000 */
.L_x_76:
[----:B------:R-:W-:Y:S05]  /*2190*/  BSYNC.RECONVERGENT B2 ;  /* 0x0000000000027941 */ /* 0x000fea0003800200 */
.L_x_66:
[----:B------:R-:W-:Y:S01]  /*21a0*/  HFMA2 R3, -RZ, RZ, 0, 0 ;  /* 0x00000000ff037431 */ /* 0x000fe200000001ff */
[----:B------:R-:W-:Y:S02]  /*21b0*/  MOV R2, R24 ;  /* 0x0000001800027202 */ /* 0x000fe40000000f00 */
[----:B0-----:R-:W-:Y:S02]  /*21c0*/  MOV R0, R27 ;  /* 0x0000001b00007202 */ /* 0x001fe40000000f00 */
[----:B------:R-:W-:Y:S05]  /*21d0*/  RET.REL.NODEC R2 `(_Z14LDLt_max_col_kPfi) ;  /* 0xffffffdc02887950 */ /* 0x000fea0003c3ffff */
.L_x_77:
        /* <DEDUP_REMOVED lines=10> */
.L_x_79:


//--------------------- .nv.shared.reserved.0     --------------------------
	.section	.nv.shared.reserved.0,"aw",@nobits
	.weak		__nv_reservedSMEM_offset_0_alias
	.size		__nv_reservedSMEM_offset_0_alias, 0, 64
	.other		__nv_reservedSMEM_offset_0_alias,@"STO_CUDA_RESERVED_SHARED STV_DEFAULT"
__nv_reservedSMEM_offset_0_alias:
	.zero		0
	.zero		64


//--------------------- .nv.constant0._Z14LDLt_max_row_kPfi --------------------------
	.section	.nv.constant0._Z14LDLt_max_row_kPfi,"a",@progbits
	.sectionflags	@""
	.align	4
.nv.constant0._Z14LDLt_max_row_kPfi:
	.zero		908


//--------------------- .nv.constant0._Z14LDLt_max_col_kPfi --------------------------
	.section	.nv.constant0._Z14LDLt_max_col_kPfi,"a",@progbits
	.sectionflags	@""
	.align	4
.nv.constant0._Z14LDLt_max_col_kPfi:
	.zero		908


//--------------------- SYMBOLS --------------------------

	.type		.nv.reservedSmem.offset0,@object
	.size		.nv.reservedSmem.offset0,0x4
